//
// Generated by NVIDIA NVVM Compiler
//
// Compiler Build ID: CL-36424714
// Cuda compilation tools, release 13.0, V13.0.88
// Based on NVVM 20.0.0
//

.version 9.0
.target sm_100
.address_size 64

	// .globl	_ZN2vt4cuda10mask_floatEPKiPffiii

.visible .entry _ZN2vt4cuda10mask_floatEPKiPffiii(
	.param .u64 .ptr .align 1 _ZN2vt4cuda10mask_floatEPKiPffiii_param_0,
	.param .u64 .ptr .align 1 _ZN2vt4cuda10mask_floatEPKiPffiii_param_1,
	.param .f32 _ZN2vt4cuda10mask_floatEPKiPffiii_param_2,
	.param .u32 _ZN2vt4cuda10mask_floatEPKiPffiii_param_3,
	.param .u32 _ZN2vt4cuda10mask_floatEPKiPffiii_param_4,
	.param .u32 _ZN2vt4cuda10mask_floatEPKiPffiii_param_5
)
{
	.reg .pred 	%p<21>;
	.reg .b32 	%r<63>;
	.reg .b32 	%f<2>;
	.reg .b64 	%rd<51>;

	ld.param.u64 	%rd24, [_ZN2vt4cuda10mask_floatEPKiPffiii_param_0];
	ld.param.u64 	%rd23, [_ZN2vt4cuda10mask_floatEPKiPffiii_param_1];
	ld.param.f32 	%f1, [_ZN2vt4cuda10mask_floatEPKiPffiii_param_2];
	ld.param.u32 	%r32, [_ZN2vt4cuda10mask_floatEPKiPffiii_param_3];
	ld.param.u32 	%r30, [_ZN2vt4cuda10mask_floatEPKiPffiii_param_4];
	ld.param.u32 	%r31, [_ZN2vt4cuda10mask_floatEPKiPffiii_param_5];
	cvta.to.global.u64 	%rd1, %rd24;
	mov.u32 	%r33, %ctaid.x;
	mov.u32 	%r34, %ntid.x;
	mov.u32 	%r35, %tid.x;
	mad.lo.s32 	%r1, %r33, %r34, %r35;
	mul.lo.s32 	%r36, %r30, %r32;
	setp.ge.s32 	%p1, %r1, %r36;
	@%p1 bra 	$L__BB0_31;
	cvta.to.global.u64 	%rd2, %rd23;
	div.s32 	%r37, %r1, %r30;
	mul.lo.s32 	%r38, %r37, %r30;
	sub.s32 	%r2, %r1, %r38;
	sub.s32 	%r39, %r31, %r30;
	add.s32 	%r3, %r39, %r2;
	mul.lo.s32 	%r40, %r37, %r31;
	cvt.s64.s32 	%rd3, %r40;
	mul.lo.s32 	%r4, %r1, %r31;
	setp.lt.s32 	%p2, %r31, 1;
	@%p2 bra 	$L__BB0_14;
	and.b32  	%r5, %r31, 15;
	setp.lt.u32 	%p3, %r31, 16;
	mov.b32 	%r55, 0;
	@%p3 bra 	$L__BB0_5;
	and.b32  	%r55, %r31, 2147483632;
	neg.s32 	%r59, %r55;
	mul.wide.s32 	%rd25, %r4, 4;
	add.s64 	%rd26, %rd25, %rd2;
	add.s64 	%rd46, %rd26, 32;
$L__BB0_4:
	.pragma "nounroll";
	st.global.f32 	[%rd46+-32], %f1;
	st.global.f32 	[%rd46+-28], %f1;
	st.global.f32 	[%rd46+-24], %f1;
	st.global.f32 	[%rd46+-20], %f1;
	st.global.f32 	[%rd46+-16], %f1;
	st.global.f32 	[%rd46+-12], %f1;
	st.global.f32 	[%rd46+-8], %f1;
	st.global.f32 	[%rd46+-4], %f1;
	st.global.f32 	[%rd46], %f1;
	st.global.f32 	[%rd46+4], %f1;
	st.global.f32 	[%rd46+8], %f1;
	st.global.f32 	[%rd46+12], %f1;
	st.global.f32 	[%rd46+16], %f1;
	st.global.f32 	[%rd46+20], %f1;
	st.global.f32 	[%rd46+24], %f1;
	st.global.f32 	[%rd46+28], %f1;
	add.s32 	%r59, %r59, 16;
	add.s64 	%rd46, %rd46, 64;
	setp.eq.s32 	%p4, %r59, 0;
	@%p4 bra 	$L__BB0_5;
	bra.uni 	$L__BB0_4;
$L__BB0_5:
	setp.eq.s32 	%p5, %r5, 0;
	@%p5 bra 	$L__BB0_14;
	mul.wide.s32 	%rd27, %r4, 4;
	add.s64 	%rd5, %rd2, %rd27;
	and.b32  	%r9, %r31, 7;
	setp.lt.u32 	%p6, %r5, 8;
	@%p6 bra 	$L__BB0_8;
	mul.wide.u32 	%rd28, %r55, 4;
	add.s64 	%rd29, %rd5, %rd28;
	st.global.f32 	[%rd29], %f1;
	st.global.f32 	[%rd29+4], %f1;
	st.global.f32 	[%rd29+8], %f1;
	st.global.f32 	[%rd29+12], %f1;
	st.global.f32 	[%rd29+16], %f1;
	st.global.f32 	[%rd29+20], %f1;
	st.global.f32 	[%rd29+24], %f1;
	st.global.f32 	[%rd29+28], %f1;
	add.s32 	%r55, %r55, 8;
$L__BB0_8:
	setp.eq.s32 	%p7, %r9, 0;
	@%p7 bra 	$L__BB0_14;
	and.b32  	%r12, %r31, 3;
	setp.lt.u32 	%p8, %r9, 4;
	@%p8 bra 	$L__BB0_11;
	mul.wide.u32 	%rd30, %r55, 4;
	add.s64 	%rd31, %rd5, %rd30;
	st.global.f32 	[%rd31], %f1;
	st.global.f32 	[%rd31+4], %f1;
	st.global.f32 	[%rd31+8], %f1;
	st.global.f32 	[%rd31+12], %f1;
	add.s32 	%r55, %r55, 4;
$L__BB0_11:
	setp.eq.s32 	%p9, %r12, 0;
	@%p9 bra 	$L__BB0_14;
	mul.wide.u32 	%rd33, %r55, 4;
	add.s64 	%rd34, %rd27, %rd33;
	add.s64 	%rd45, %rd2, %rd34;
	neg.s32 	%r58, %r12;
$L__BB0_13:
	.pragma "nounroll";
	st.global.f32 	[%rd45], %f1;
	add.s64 	%rd45, %rd45, 4;
	add.s32 	%r58, %r58, 1;
	setp.ne.s32 	%p10, %r58, 0;
	@%p10 bra 	$L__BB0_13;
$L__BB0_14:
	setp.lt.s32 	%p11, %r3, 0;
	@%p11 bra 	$L__BB0_31;
	add.s32 	%r43, %r31, %r2;
	sub.s32 	%r44, %r43, %r30;
	add.s32 	%r18, %r44, 1;
	and.b32  	%r19, %r18, 3;
	setp.lt.u32 	%p12, %r3, 3;
	mov.b32 	%r61, 0;
	@%p12 bra 	$L__BB0_26;
	and.b32  	%r61, %r18, -4;
	neg.s32 	%r60, %r61;
	shl.b64 	%rd35, %rd3, 2;
	add.s64 	%rd36, %rd35, %rd1;
	add.s64 	%rd48, %rd36, 8;
	mul.wide.s32 	%rd37, %r4, 4;
	add.s64 	%rd38, %rd37, %rd2;
	add.s64 	%rd47, %rd38, 8;
$L__BB0_17:
	ld.global.u32 	%r45, [%rd48+-8];
	setp.eq.s32 	%p13, %r45, 0;
	@%p13 bra 	$L__BB0_19;
	mov.b32 	%r46, 0;
	st.global.u32 	[%rd47+-8], %r46;
$L__BB0_19:
	ld.global.u32 	%r47, [%rd48+-4];
	setp.eq.s32 	%p14, %r47, 0;
	@%p14 bra 	$L__BB0_21;
	mov.b32 	%r48, 0;
	st.global.u32 	[%rd47+-4], %r48;
$L__BB0_21:
	ld.global.u32 	%r49, [%rd48];
	setp.eq.s32 	%p15, %r49, 0;
	@%p15 bra 	$L__BB0_23;
	mov.b32 	%r50, 0;
	st.global.u32 	[%rd47], %r50;
$L__BB0_23:
	ld.global.u32 	%r51, [%rd48+4];
	setp.eq.s32 	%p16, %r51, 0;
	@%p16 bra 	$L__BB0_25;
	mov.b32 	%r52, 0;
	st.global.u32 	[%rd47+4], %r52;
$L__BB0_25:
	add.s32 	%r60, %r60, 4;
	add.s64 	%rd48, %rd48, 16;
	add.s64 	%rd47, %rd47, 16;
	setp.ne.s32 	%p17, %r60, 0;
	@%p17 bra 	$L__BB0_17;
$L__BB0_26:
	setp.eq.s32 	%p18, %r19, 0;
	@%p18 bra 	$L__BB0_31;
	mul.wide.s32 	%rd39, %r4, 4;
	cvt.u64.u32 	%rd40, %r61;
	mul.wide.u32 	%rd41, %r61, 4;
	add.s64 	%rd42, %rd39, %rd41;
	add.s64 	%rd50, %rd2, %rd42;
	add.s64 	%rd43, %rd3, %rd40;
	shl.b64 	%rd44, %rd43, 2;
	add.s64 	%rd49, %rd1, %rd44;
	neg.s32 	%r62, %r19;
$L__BB0_28:
	.pragma "nounroll";
	ld.global.u32 	%r53, [%rd49];
	setp.eq.s32 	%p19, %r53, 0;
	@%p19 bra 	$L__BB0_30;
	mov.b32 	%r54, 0;
	st.global.u32 	[%rd50], %r54;
$L__BB0_30:
	add.s64 	%rd50, %rd50, 4;
	add.s64 	%rd49, %rd49, 4;
	add.s32 	%r62, %r62, 1;
	setp.ne.s32 	%p20, %r62, 0;
	@%p20 bra 	$L__BB0_28;
$L__BB0_31:
	ret;

}
	// .globl	_ZN2vt4cuda9mask_fp16EPKiP6__halfiii
.visible .entry _ZN2vt4cuda9mask_fp16EPKiP6__halfiii(
	.param .u64 .ptr .align 1 _ZN2vt4cuda9mask_fp16EPKiP6__halfiii_param_0,
	.param .u64 .ptr .align 1 _ZN2vt4cuda9mask_fp16EPKiP6__halfiii_param_1,
	.param .u32 _ZN2vt4cuda9mask_fp16EPKiP6__halfiii_param_2,
	.param .u32 _ZN2vt4cuda9mask_fp16EPKiP6__halfiii_param_3,
	.param .u32 _ZN2vt4cuda9mask_fp16EPKiP6__halfiii_param_4
)
{
	.reg .pred 	%p<21>;
	.reg .b16 	%rs<10>;
	.reg .b32 	%r<58>;
	.reg .b64 	%rd<51>;
	.reg .b64 	%fd<6>;

	ld.param.u64 	%rd24, [_ZN2vt4cuda9mask_fp16EPKiP6__halfiii_param_0];
	ld.param.u64 	%rd23, [_ZN2vt4cuda9mask_fp16EPKiP6__halfiii_param_1];
	ld.param.u32 	%r32, [_ZN2vt4cuda9mask_fp16EPKiP6__halfiii_param_2];
	ld.param.u32 	%r30, [_ZN2vt4cuda9mask_fp16EPKiP6__halfiii_param_3];
	ld.param.u32 	%r31, [_ZN2vt4cuda9mask_fp16EPKiP6__halfiii_param_4];
	cvta.to.global.u64 	%rd1, %rd24;
	mov.u32 	%r33, %ctaid.x;
	mov.u32 	%r34, %ntid.x;
	mov.u32 	%r35, %tid.x;
	mad.lo.s32 	%r1, %r33, %r34, %r35;
	mul.lo.s32 	%r36, %r30, %r32;
	setp.ge.s32 	%p1, %r1, %r36;
	@%p1 bra 	$L__BB1_31;
	cvta.to.global.u64 	%rd2, %rd23;
	div.s32 	%r37, %r1, %r30;
	mul.lo.s32 	%r38, %r37, %r30;
	sub.s32 	%r2, %r1, %r38;
	sub.s32 	%r39, %r31, %r30;
	add.s32 	%r3, %r39, %r2;
	mul.lo.s32 	%r40, %r37, %r31;
	cvt.s64.s32 	%rd3, %r40;
	mul.lo.s32 	%r4, %r1, %r31;
	setp.lt.s32 	%p2, %r31, 1;
	@%p2 bra 	$L__BB1_14;
	and.b32  	%r5, %r31, 15;
	setp.lt.u32 	%p3, %r31, 16;
	mov.b32 	%r50, 0;
	@%p3 bra 	$L__BB1_5;
	and.b32  	%r50, %r31, 2147483632;
	neg.s32 	%r54, %r50;
	mul.wide.s32 	%rd25, %r4, 2;
	add.s64 	%rd26, %rd25, %rd2;
	add.s64 	%rd46, %rd26, 16;
$L__BB1_4:
	.pragma "nounroll";
	mov.b16 	%rs1, -1024;
	st.global.u16 	[%rd46+-16], %rs1;
	st.global.u16 	[%rd46+-14], %rs1;
	st.global.u16 	[%rd46+-12], %rs1;
	st.global.u16 	[%rd46+-10], %rs1;
	st.global.u16 	[%rd46+-8], %rs1;
	st.global.u16 	[%rd46+-6], %rs1;
	st.global.u16 	[%rd46+-4], %rs1;
	st.global.u16 	[%rd46+-2], %rs1;
	st.global.u16 	[%rd46], %rs1;
	st.global.u16 	[%rd46+2], %rs1;
	st.global.u16 	[%rd46+4], %rs1;
	st.global.u16 	[%rd46+6], %rs1;
	st.global.u16 	[%rd46+8], %rs1;
	st.global.u16 	[%rd46+10], %rs1;
	st.global.u16 	[%rd46+12], %rs1;
	st.global.u16 	[%rd46+14], %rs1;
	add.s32 	%r54, %r54, 16;
	add.s64 	%rd46, %rd46, 32;
	setp.eq.s32 	%p4, %r54, 0;
	@%p4 bra 	$L__BB1_5;
	bra.uni 	$L__BB1_4;
$L__BB1_5:
	setp.eq.s32 	%p5, %r5, 0;
	@%p5 bra 	$L__BB1_14;
	mul.wide.s32 	%rd27, %r4, 2;
	add.s64 	%rd5, %rd2, %rd27;
	and.b32  	%r9, %r31, 7;
	setp.lt.u32 	%p6, %r5, 8;
	@%p6 bra 	$L__BB1_8;
	mul.wide.u32 	%rd28, %r50, 2;
	add.s64 	%rd29, %rd5, %rd28;
	mov.b16 	%rs2, -1024;
	st.global.u16 	[%rd29], %rs2;
	st.global.u16 	[%rd29+2], %rs2;
	st.global.u16 	[%rd29+4], %rs2;
	st.global.u16 	[%rd29+6], %rs2;
	st.global.u16 	[%rd29+8], %rs2;
	st.global.u16 	[%rd29+10], %rs2;
	st.global.u16 	[%rd29+12], %rs2;
	st.global.u16 	[%rd29+14], %rs2;
	add.s32 	%r50, %r50, 8;
$L__BB1_8:
	setp.eq.s32 	%p7, %r9, 0;
	@%p7 bra 	$L__BB1_14;
	and.b32  	%r12, %r31, 3;
	setp.lt.u32 	%p8, %r9, 4;
	@%p8 bra 	$L__BB1_11;
	mul.wide.u32 	%rd30, %r50, 2;
	add.s64 	%rd31, %rd5, %rd30;
	mov.b16 	%rs3, -1024;
	st.global.u16 	[%rd31], %rs3;
	st.global.u16 	[%rd31+2], %rs3;
	st.global.u16 	[%rd31+4], %rs3;
	st.global.u16 	[%rd31+6], %rs3;
	add.s32 	%r50, %r50, 4;
$L__BB1_11:
	setp.eq.s32 	%p9, %r12, 0;
	@%p9 bra 	$L__BB1_14;
	mul.wide.u32 	%rd33, %r50, 2;
	add.s64 	%rd34, %rd27, %rd33;
	add.s64 	%rd45, %rd2, %rd34;
	neg.s32 	%r53, %r12;
$L__BB1_13:
	.pragma "nounroll";
	mov.b16 	%rs4, -1024;
	st.global.u16 	[%rd45], %rs4;
	add.s64 	%rd45, %rd45, 2;
	add.s32 	%r53, %r53, 1;
	setp.ne.s32 	%p10, %r53, 0;
	@%p10 bra 	$L__BB1_13;
$L__BB1_14:
	setp.lt.s32 	%p11, %r3, 0;
	@%p11 bra 	$L__BB1_31;
	add.s32 	%r43, %r31, %r2;
	sub.s32 	%r44, %r43, %r30;
	add.s32 	%r18, %r44, 1;
	and.b32  	%r19, %r18, 3;
	setp.lt.u32 	%p12, %r3, 3;
	mov.b32 	%r56, 0;
	@%p12 bra 	$L__BB1_26;
	and.b32  	%r56, %r18, -4;
	neg.s32 	%r55, %r56;
	shl.b64 	%rd35, %rd3, 2;
	add.s64 	%rd36, %rd35, %rd1;
	add.s64 	%rd48, %rd36, 8;
	mul.wide.s32 	%rd37, %r4, 2;
	add.s64 	%rd38, %rd37, %rd2;
	add.s64 	%rd47, %rd38, 4;
$L__BB1_17:
	ld.global.u32 	%r45, [%rd48+-8];
	setp.eq.s32 	%p13, %r45, 0;
	@%p13 bra 	$L__BB1_19;
	mov.f64 	%fd1, 0d0000000000000000;
	// begin inline asm
	{  cvt.rn.f16.f64 %rs5, %fd1;}

	// end inline asm
	st.global.u16 	[%rd47+-4], %rs5;
$L__BB1_19:
	ld.global.u32 	%r46, [%rd48+-4];
	setp.eq.s32 	%p14, %r46, 0;
	@%p14 bra 	$L__BB1_21;
	mov.f64 	%fd2, 0d0000000000000000;
	// begin inline asm
	{  cvt.rn.f16.f64 %rs6, %fd2;}

	// end inline asm
	st.global.u16 	[%rd47+-2], %rs6;
$L__BB1_21:
	ld.global.u32 	%r47, [%rd48];
	setp.eq.s32 	%p15, %r47, 0;
	@%p15 bra 	$L__BB1_23;
	mov.f64 	%fd3, 0d0000000000000000;
	// begin inline asm
	{  cvt.rn.f16.f64 %rs7, %fd3;}

	// end inline asm
	st.global.u16 	[%rd47], %rs7;
$L__BB1_23:
	ld.global.u32 	%r48, [%rd48+4];
	setp.eq.s32 	%p16, %r48, 0;
	@%p16 bra 	$L__BB1_25;
	mov.f64 	%fd4, 0d0000000000000000;
	// begin inline asm
	{  cvt.rn.f16.f64 %rs8, %fd4;}

	// end inline asm
	st.global.u16 	[%rd47+2], %rs8;
$L__BB1_25:
	add.s32 	%r55, %r55, 4;
	add.s64 	%rd48, %rd48, 16;
	add.s64 	%rd47, %rd47, 8;
	setp.ne.s32 	%p17, %r55, 0;
	@%p17 bra 	$L__BB1_17;
$L__BB1_26:
	setp.eq.s32 	%p18, %r19, 0;
	@%p18 bra 	$L__BB1_31;
	mul.wide.s32 	%rd39, %r4, 2;
	cvt.u64.u32 	%rd40, %r56;
	mul.wide.u32 	%rd41, %r56, 2;
	add.s64 	%rd42, %rd39, %rd41;
	add.s64 	%rd50, %rd2, %rd42;
	add.s64 	%rd43, %rd3, %rd40;
	shl.b64 	%rd44, %rd43, 2;
	add.s64 	%rd49, %rd1, %rd44;
	neg.s32 	%r57, %r19;
$L__BB1_28:
	.pragma "nounroll";
	ld.global.u32 	%r49, [%rd49];
	setp.eq.s32 	%p19, %r49, 0;
	@%p19 bra 	$L__BB1_30;
	mov.f64 	%fd5, 0d0000000000000000;
	// begin inline asm
	{  cvt.rn.f16.f64 %rs9, %fd5;}

	// end inline asm
	st.global.u16 	[%rd50], %rs9;
$L__BB1_30:
	add.s64 	%rd50, %rd50, 2;
	add.s64 	%rd49, %rd49, 4;
	add.s32 	%r57, %r57, 1;
	setp.ne.s32 	%p20, %r57, 0;
	@%p20 bra 	$L__BB1_28;
$L__BB1_31:
	ret;

}
	// .globl	_ZN2vt4cuda11rsqrt_floatEPKfPfif
.visible .entry _ZN2vt4cuda11rsqrt_floatEPKfPfif(
	.param .u64 .ptr .align 1 _ZN2vt4cuda11rsqrt_floatEPKfPfif_param_0,
	.param .u64 .ptr .align 1 _ZN2vt4cuda11rsqrt_floatEPKfPfif_param_1,
	.param .u32 _ZN2vt4cuda11rsqrt_floatEPKfPfif_param_2,
	.param .f32 _ZN2vt4cuda11rsqrt_floatEPKfPfif_param_3
)
{
	.reg .pred 	%p<2>;
	.reg .b32 	%r<6>;
	.reg .b32 	%f<5>;
	.reg .b64 	%rd<8>;
	.reg .b64 	%fd<4>;

	ld.param.u64 	%rd1, [_ZN2vt4cuda11rsqrt_floatEPKfPfif_param_0];
	ld.param.u64 	%rd2, [_ZN2vt4cuda11rsqrt_floatEPKfPfif_param_1];
	ld.param.u32 	%r2, [_ZN2vt4cuda11rsqrt_floatEPKfPfif_param_2];
	ld.param.f32 	%f1, [_ZN2vt4cuda11rsqrt_floatEPKfPfif_param_3];
	mov.u32 	%r3, %ctaid.x;
	mov.u32 	%r4, %ntid.x;
	mov.u32 	%r5, %tid.x;
	mad.lo.s32 	%r1, %r3, %r4, %r5;
	setp.ge.s32 	%p1, %r1, %r2;
	@%p1 bra 	$L__BB2_2;
	cvta.to.global.u64 	%rd3, %rd1;
	cvta.to.global.u64 	%rd4, %rd2;
	mul.wide.s32 	%rd5, %r1, 4;
	add.s64 	%rd6, %rd3, %rd5;
	ld.global.f32 	%f2, [%rd6];
	fma.rn.f32 	%f3, %f2, %f2, %f1;
	cvt.f64.f32 	%fd1, %f3;
	rcp.rn.f64 	%fd2, %fd1;
	sqrt.rn.f64 	%fd3, %fd2;
	cvt.rn.f32.f64 	%f4, %fd3;
	add.s64 	%rd7, %rd4, %rd5;
	st.global.f32 	[%rd7], %f4;
$L__BB2_2:
	ret;

}
	// .globl	_ZN2vt4cuda10rsqrt_fp16EPK6__halfPS1_if
.visible .entry _ZN2vt4cuda10rsqrt_fp16EPK6__halfPS1_if(
	.param .u64 .ptr .align 1 _ZN2vt4cuda10rsqrt_fp16EPK6__halfPS1_if_param_0,
	.param .u64 .ptr .align 1 _ZN2vt4cuda10rsqrt_fp16EPK6__halfPS1_if_param_1,
	.param .u32 _ZN2vt4cuda10rsqrt_fp16EPK6__halfPS1_if_param_2,
	.param .f32 _ZN2vt4cuda10rsqrt_fp16EPK6__halfPS1_if_param_3
)
{
	.reg .pred 	%p<2>;
	.reg .b16 	%rs<3>;
	.reg .b32 	%r<6>;
	.reg .b32 	%f<5>;
	.reg .b64 	%rd<8>;
	.reg .b64 	%fd<4>;

	ld.param.u64 	%rd1, [_ZN2vt4cuda10rsqrt_fp16EPK6__halfPS1_if_param_0];
	ld.param.u64 	%rd2, [_ZN2vt4cuda10rsqrt_fp16EPK6__halfPS1_if_param_1];
	ld.param.u32 	%r2, [_ZN2vt4cuda10rsqrt_fp16EPK6__halfPS1_if_param_2];
	ld.param.f32 	%f1, [_ZN2vt4cuda10rsqrt_fp16EPK6__halfPS1_if_param_3];
	mov.u32 	%r3, %ctaid.x;
	mov.u32 	%r4, %ntid.x;
	mov.u32 	%r5, %tid.x;
	mad.lo.s32 	%r1, %r3, %r4, %r5;
	setp.ge.s32 	%p1, %r1, %r2;
	@%p1 bra 	$L__BB3_2;
	cvta.to.global.u64 	%rd3, %rd1;
	cvta.to.global.u64 	%rd4, %rd2;
	mul.wide.s32 	%rd5, %r1, 2;
	add.s64 	%rd6, %rd3, %rd5;
	ld.global.u16 	%rs1, [%rd6];
	// begin inline asm
	{  cvt.f32.f16 %f2, %rs1;}

	// end inline asm
	fma.rn.f32 	%f4, %f2, %f2, %f1;
	cvt.f64.f32 	%fd1, %f4;
	rcp.rn.f64 	%fd2, %fd1;
	sqrt.rn.f64 	%fd3, %fd2;
	cvt.rn.f32.f64 	%f3, %fd3;
	// begin inline asm
	{  cvt.rn.f16.f32 %rs2, %f3;}

	// end inline asm
	add.s64 	%rd7, %rd4, %rd5;
	st.global.u16 	[%rd7], %rs2;
$L__BB3_2:
	ret;

}
	// .globl	_ZN2vt4cuda18rotary_embed_floatEPKfS2_PKiPfiiii
.visible .entry _ZN2vt4cuda18rotary_embed_floatEPKfS2_PKiPfiiii(
	.param .u64 .ptr .align 1 _ZN2vt4cuda18rotary_embed_floatEPKfS2_PKiPfiiii_param_0,
	.param .u64 .ptr .align 1 _ZN2vt4cuda18rotary_embed_floatEPKfS2_PKiPfiiii_param_1,
	.param .u64 .ptr .align 1 _ZN2vt4cuda18rotary_embed_floatEPKfS2_PKiPfiiii_param_2,
	.param .u64 .ptr .align 1 _ZN2vt4cuda18rotary_embed_floatEPKfS2_PKiPfiiii_param_3,
	.param .u32 _ZN2vt4cuda18rotary_embed_floatEPKfS2_PKiPfiiii_param_4,
	.param .u32 _ZN2vt4cuda18rotary_embed_floatEPKfS2_PKiPfiiii_param_5,
	.param .u32 _ZN2vt4cuda18rotary_embed_floatEPKfS2_PKiPfiiii_param_6,
	.param .u32 _ZN2vt4cuda18rotary_embed_floatEPKfS2_PKiPfiiii_param_7
)
{
	.reg .pred 	%p<11>;
	.reg .b32 	%r<63>;
	.reg .b32 	%f<78>;
	.reg .b64 	%rd<83>;

	ld.param.u64 	%rd21, [_ZN2vt4cuda18rotary_embed_floatEPKfS2_PKiPfiiii_param_0];
	ld.param.u64 	%rd22, [_ZN2vt4cuda18rotary_embed_floatEPKfS2_PKiPfiiii_param_1];
	ld.param.u64 	%rd23, [_ZN2vt4cuda18rotary_embed_floatEPKfS2_PKiPfiiii_param_2];
	ld.param.u64 	%rd24, [_ZN2vt4cuda18rotary_embed_floatEPKfS2_PKiPfiiii_param_3];
	ld.param.u32 	%r18, [_ZN2vt4cuda18rotary_embed_floatEPKfS2_PKiPfiiii_param_4];
	ld.param.u32 	%r15, [_ZN2vt4cuda18rotary_embed_floatEPKfS2_PKiPfiiii_param_5];
	ld.param.u32 	%r16, [_ZN2vt4cuda18rotary_embed_floatEPKfS2_PKiPfiiii_param_6];
	ld.param.u32 	%r17, [_ZN2vt4cuda18rotary_embed_floatEPKfS2_PKiPfiiii_param_7];
	mov.u32 	%r19, %ctaid.x;
	mov.u32 	%r20, %ntid.x;
	mov.u32 	%r21, %tid.x;
	mad.lo.s32 	%r22, %r19, %r20, %r21;
	cvt.u64.u32 	%rd1, %r22;
	mul.lo.s32 	%r23, %r15, %r18;
	mul.lo.s32 	%r24, %r23, %r16;
	cvt.s64.s32 	%rd25, %r24;
	setp.ge.u64 	%p1, %rd1, %rd25;
	@%p1 bra 	$L__BB4_16;
	cvta.to.global.u64 	%rd2, %rd21;
	cvta.to.global.u64 	%rd3, %rd24;
	cvt.s64.s32 	%rd26, %r17;
	mul.lo.s64 	%rd4, %rd26, %rd1;
	mul.lo.s32 	%r25, %r16, %r15;
	cvt.s64.s32 	%rd5, %r25;
	and.b64  	%rd27, %rd5, -4294967296;
	setp.ne.s64 	%p2, %rd27, 0;
	@%p2 bra 	$L__BB4_3;
	cvt.u32.u64 	%r26, %rd5;
	cvt.u32.u64 	%r27, %rd1;
	div.u32 	%r28, %r27, %r26;
	cvt.u64.u32 	%rd80, %r28;
	bra.uni 	$L__BB4_4;
$L__BB4_3:
	div.u64 	%rd80, %rd1, %rd5;
$L__BB4_4:
	cvt.u32.u64 	%r29, %rd5;
	cvt.u32.u64 	%r30, %rd80;
	mul.lo.s32 	%r31, %r29, %r30;
	cvt.s64.s32 	%rd28, %r31;
	sub.s64 	%rd9, %rd1, %rd28;
	cvt.s64.s32 	%rd10, %r15;
	or.b64  	%rd29, %rd9, %rd10;
	and.b64  	%rd30, %rd29, -4294967296;
	setp.ne.s64 	%p3, %rd30, 0;
	@%p3 bra 	$L__BB4_6;
	cvt.u32.u64 	%r32, %rd10;
	cvt.u32.u64 	%r33, %rd9;
	div.u32 	%r34, %r33, %r32;
	cvt.u64.u32 	%rd81, %r34;
	bra.uni 	$L__BB4_7;
$L__BB4_6:
	div.u64 	%rd81, %rd9, %rd10;
$L__BB4_7:
	shl.b64 	%rd31, %rd80, 32;
	shr.s64 	%rd32, %rd31, 30;
	cvta.to.global.u64 	%rd33, %rd23;
	add.s64 	%rd34, %rd33, %rd32;
	ld.global.u32 	%r35, [%rd34];
	cvt.u32.u64 	%r36, %rd81;
	add.s32 	%r37, %r35, %r36;
	mul.lo.s32 	%r38, %r17, %r37;
	shl.b32 	%r39, %r38, 1;
	cvta.to.global.u64 	%rd35, %rd22;
	mul.wide.s32 	%rd36, %r39, 4;
	add.s64 	%rd14, %rd35, %rd36;
	shr.u32 	%r40, %r17, 31;
	add.s32 	%r41, %r17, %r40;
	shr.s32 	%r1, %r41, 1;
	setp.lt.s32 	%p4, %r17, 2;
	@%p4 bra 	$L__BB4_16;
	add.s32 	%r43, %r1, -1;
	setp.lt.u32 	%p5, %r43, 3;
	mov.b32 	%r62, 0;
	@%p5 bra 	$L__BB4_11;
	and.b32  	%r62, %r1, 1073741820;
	neg.s32 	%r60, %r62;
	shl.b32 	%r58, %r1, 1;
	shl.b64 	%rd82, %rd4, 2;
	mul.wide.u32 	%rd37, %r1, 4;
	add.s64 	%rd38, %rd37, %rd2;
	add.s64 	%rd16, %rd38, 12;
	mov.b32 	%r59, 4;
$L__BB4_10:
	.pragma "nounroll";
	add.s64 	%rd39, %rd2, %rd82;
	ld.global.f32 	%f1, [%rd39];
	add.s64 	%rd40, %rd16, %rd82;
	ld.global.f32 	%f2, [%rd40+-12];
	add.s32 	%r46, %r59, -4;
	mul.wide.u32 	%rd41, %r46, 4;
	add.s64 	%rd42, %rd14, %rd41;
	ld.global.f32 	%f3, [%rd42];
	mul.f32 	%f4, %f1, %f3;
	ld.global.f32 	%f5, [%rd42+4];
	mul.f32 	%f6, %f2, %f5;
	sub.f32 	%f7, %f4, %f6;
	add.s64 	%rd43, %rd3, %rd82;
	st.global.f32 	[%rd43], %f7;
	mul.wide.u32 	%rd44, %r58, 4;
	add.s64 	%rd45, %rd14, %rd44;
	ld.global.f32 	%f8, [%rd45];
	ld.global.f32 	%f9, [%rd45+4];
	mul.f32 	%f10, %f1, %f9;
	fma.rn.f32 	%f11, %f2, %f8, %f10;
	add.s64 	%rd47, %rd43, %rd37;
	st.global.f32 	[%rd47], %f11;
	ld.global.f32 	%f12, [%rd39+4];
	ld.global.f32 	%f13, [%rd40+-8];
	ld.global.f32 	%f14, [%rd42+8];
	mul.f32 	%f15, %f12, %f14;
	ld.global.f32 	%f16, [%rd42+12];
	mul.f32 	%f17, %f13, %f16;
	sub.f32 	%f18, %f15, %f17;
	st.global.f32 	[%rd43+4], %f18;
	add.s32 	%r47, %r58, 2;
	mul.wide.u32 	%rd48, %r47, 4;
	add.s64 	%rd49, %rd14, %rd48;
	ld.global.f32 	%f19, [%rd49];
	ld.global.f32 	%f20, [%rd49+4];
	mul.f32 	%f21, %f12, %f20;
	fma.rn.f32 	%f22, %f13, %f19, %f21;
	st.global.f32 	[%rd47+4], %f22;
	ld.global.f32 	%f23, [%rd39+8];
	ld.global.f32 	%f24, [%rd40+-4];
	ld.global.f32 	%f25, [%rd42+16];
	mul.f32 	%f26, %f23, %f25;
	ld.global.f32 	%f27, [%rd42+20];
	mul.f32 	%f28, %f24, %f27;
	sub.f32 	%f29, %f26, %f28;
	st.global.f32 	[%rd43+8], %f29;
	add.s32 	%r48, %r58, 4;
	mul.wide.u32 	%rd50, %r48, 4;
	add.s64 	%rd51, %rd14, %rd50;
	ld.global.f32 	%f30, [%rd51];
	ld.global.f32 	%f31, [%rd51+4];
	mul.f32 	%f32, %f23, %f31;
	fma.rn.f32 	%f33, %f24, %f30, %f32;
	st.global.f32 	[%rd47+8], %f33;
	ld.global.f32 	%f34, [%rd39+12];
	ld.global.f32 	%f35, [%rd40];
	ld.global.f32 	%f36, [%rd42+24];
	mul.f32 	%f37, %f34, %f36;
	ld.global.f32 	%f38, [%rd42+28];
	mul.f32 	%f39, %f35, %f38;
	sub.f32 	%f40, %f37, %f39;
	st.global.f32 	[%rd43+12], %f40;
	add.s32 	%r49, %r58, 6;
	mul.wide.u32 	%rd52, %r49, 4;
	add.s64 	%rd53, %rd14, %rd52;
	ld.global.f32 	%f41, [%rd53];
	ld.global.f32 	%f42, [%rd53+4];
	mul.f32 	%f43, %f34, %f42;
	fma.rn.f32 	%f44, %f35, %f41, %f43;
	st.global.f32 	[%rd47+12], %f44;
	add.s32 	%r60, %r60, 4;
	add.s32 	%r59, %r59, 8;
	add.s32 	%r58, %r58, 8;
	add.s64 	%rd82, %rd82, 16;
	setp.ne.s32 	%p6, %r60, 0;
	@%p6 bra 	$L__BB4_10;
$L__BB4_11:
	and.b32  	%r12, %r1, 3;
	setp.eq.s32 	%p7, %r12, 0;
	@%p7 bra 	$L__BB4_16;
	shl.b64 	%rd54, %rd4, 2;
	add.s64 	%rd19, %rd2, %rd54;
	add.s64 	%rd20, %rd3, %rd54;
	setp.eq.s32 	%p8, %r12, 1;
	@%p8 bra 	$L__BB4_14;
	add.s32 	%r50, %r62, %r1;
	mul.wide.u32 	%rd55, %r62, 4;
	add.s64 	%rd56, %rd19, %rd55;
	ld.global.f32 	%f45, [%rd56];
	mul.wide.u32 	%rd57, %r50, 4;
	add.s64 	%rd58, %rd19, %rd57;
	ld.global.f32 	%f46, [%rd58];
	shl.b32 	%r51, %r62, 1;
	mul.wide.u32 	%rd59, %r51, 4;
	add.s64 	%rd60, %rd14, %rd59;
	ld.global.f32 	%f47, [%rd60];
	mul.f32 	%f48, %f45, %f47;
	ld.global.f32 	%f49, [%rd60+4];
	mul.f32 	%f50, %f46, %f49;
	sub.f32 	%f51, %f48, %f50;
	add.s64 	%rd61, %rd20, %rd55;
	st.global.f32 	[%rd61], %f51;
	shl.b32 	%r52, %r50, 1;
	mul.wide.u32 	%rd62, %r52, 4;
	add.s64 	%rd63, %rd14, %rd62;
	ld.global.f32 	%f52, [%rd63];
	ld.global.f32 	%f53, [%rd63+4];
	mul.f32 	%f54, %f45, %f53;
	fma.rn.f32 	%f55, %f46, %f52, %f54;
	add.s64 	%rd64, %rd20, %rd57;
	st.global.f32 	[%rd64], %f55;
	ld.global.f32 	%f56, [%rd56+4];
	mul.wide.u32 	%rd65, %r1, 4;
	add.s64 	%rd66, %rd56, %rd65;
	ld.global.f32 	%f57, [%rd66+4];
	ld.global.f32 	%f58, [%rd60+8];
	mul.f32 	%f59, %f56, %f58;
	ld.global.f32 	%f60, [%rd60+12];
	mul.f32 	%f61, %f57, %f60;
	sub.f32 	%f62, %f59, %f61;
	st.global.f32 	[%rd61+4], %f62;
	add.s32 	%r53, %r52, 2;
	mul.wide.u32 	%rd67, %r53, 4;
	add.s64 	%rd68, %rd14, %rd67;
	ld.global.f32 	%f63, [%rd68];
	ld.global.f32 	%f64, [%rd68+4];
	mul.f32 	%f65, %f56, %f64;
	fma.rn.f32 	%f66, %f57, %f63, %f65;
	add.s64 	%rd69, %rd61, %rd65;
	st.global.f32 	[%rd69+4], %f66;
	add.s32 	%r62, %r62, 2;
$L__BB4_14:
	and.b32  	%r54, %r1, 1;
	setp.eq.b32 	%p9, %r54, 1;
	not.pred 	%p10, %p9;
	@%p10 bra 	$L__BB4_16;
	add.s32 	%r55, %r62, %r1;
	mul.wide.u32 	%rd70, %r62, 4;
	add.s64 	%rd71, %rd19, %rd70;
	ld.global.f32 	%f67, [%rd71];
	mul.wide.u32 	%rd72, %r55, 4;
	add.s64 	%rd73, %rd19, %rd72;
	ld.global.f32 	%f68, [%rd73];
	shl.b32 	%r56, %r62, 1;
	mul.wide.u32 	%rd74, %r56, 4;
	add.s64 	%rd75, %rd14, %rd74;
	ld.global.f32 	%f69, [%rd75];
	mul.f32 	%f70, %f67, %f69;
	ld.global.f32 	%f71, [%rd75+4];
	mul.f32 	%f72, %f68, %f71;
	sub.f32 	%f73, %f70, %f72;
	add.s64 	%rd76, %rd20, %rd70;
	st.global.f32 	[%rd76], %f73;
	shl.b32 	%r57, %r55, 1;
	mul.wide.u32 	%rd77, %r57, 4;
	add.s64 	%rd78, %rd14, %rd77;
	ld.global.f32 	%f74, [%rd78];
	ld.global.f32 	%f75, [%rd78+4];
	mul.f32 	%f76, %f67, %f75;
	fma.rn.f32 	%f77, %f68, %f74, %f76;
	add.s64 	%rd79, %rd20, %rd72;
	st.global.f32 	[%rd79], %f77;
$L__BB4_16:
	ret;

}
	// .globl	_ZN2vt4cuda17rotary_embed_fp16EPK6__halfPKfPKiPS1_iiii
.visible .entry _ZN2vt4cuda17rotary_embed_fp16EPK6__halfPKfPKiPS1_iiii(
	.param .u64 .ptr .align 1 _ZN2vt4cuda17rotary_embed_fp16EPK6__halfPKfPKiPS1_iiii_param_0,
	.param .u64 .ptr .align 1 _ZN2vt4cuda17rotary_embed_fp16EPK6__halfPKfPKiPS1_iiii_param_1,
	.param .u64 .ptr .align 1 _ZN2vt4cuda17rotary_embed_fp16EPK6__halfPKfPKiPS1_iiii_param_2,
	.param .u64 .ptr .align 1 _ZN2vt4cuda17rotary_embed_fp16EPK6__halfPKfPKiPS1_iiii_param_3,
	.param .u32 _ZN2vt4cuda17rotary_embed_fp16EPK6__halfPKfPKiPS1_iiii_param_4,
	.param .u32 _ZN2vt4cuda17rotary_embed_fp16EPK6__halfPKfPKiPS1_iiii_param_5,
	.param .u32 _ZN2vt4cuda17rotary_embed_fp16EPK6__halfPKfPKiPS1_iiii_param_6,
	.param .u32 _ZN2vt4cuda17rotary_embed_fp16EPK6__halfPKfPKiPS1_iiii_param_7
)
{
	.reg .pred 	%p<11>;
	.reg .b16 	%rs<29>;
	.reg .b32 	%r<63>;
	.reg .b32 	%f<78>;
	.reg .b64 	%rd<83>;

	ld.param.u64 	%rd21, [_ZN2vt4cuda17rotary_embed_fp16EPK6__halfPKfPKiPS1_iiii_param_0];
	ld.param.u64 	%rd22, [_ZN2vt4cuda17rotary_embed_fp16EPK6__halfPKfPKiPS1_iiii_param_1];
	ld.param.u64 	%rd23, [_ZN2vt4cuda17rotary_embed_fp16EPK6__halfPKfPKiPS1_iiii_param_2];
	ld.param.u64 	%rd24, [_ZN2vt4cuda17rotary_embed_fp16EPK6__halfPKfPKiPS1_iiii_param_3];
	ld.param.u32 	%r18, [_ZN2vt4cuda17rotary_embed_fp16EPK6__halfPKfPKiPS1_iiii_param_4];
	ld.param.u32 	%r15, [_ZN2vt4cuda17rotary_embed_fp16EPK6__halfPKfPKiPS1_iiii_param_5];
	ld.param.u32 	%r16, [_ZN2vt4cuda17rotary_embed_fp16EPK6__halfPKfPKiPS1_iiii_param_6];
	ld.param.u32 	%r17, [_ZN2vt4cuda17rotary_embed_fp16EPK6__halfPKfPKiPS1_iiii_param_7];
	mov.u32 	%r19, %ctaid.x;
	mov.u32 	%r20, %ntid.x;
	mov.u32 	%r21, %tid.x;
	mad.lo.s32 	%r22, %r19, %r20, %r21;
	cvt.u64.u32 	%rd1, %r22;
	mul.lo.s32 	%r23, %r15, %r18;
	mul.lo.s32 	%r24, %r23, %r16;
	cvt.s64.s32 	%rd25, %r24;
	setp.ge.u64 	%p1, %rd1, %rd25;
	@%p1 bra 	$L__BB5_16;
	cvta.to.global.u64 	%rd2, %rd21;
	cvta.to.global.u64 	%rd3, %rd24;
	cvt.s64.s32 	%rd26, %r17;
	mul.lo.s64 	%rd4, %rd26, %rd1;
	mul.lo.s32 	%r25, %r16, %r15;
	cvt.s64.s32 	%rd5, %r25;
	and.b64  	%rd27, %rd5, -4294967296;
	setp.ne.s64 	%p2, %rd27, 0;
	@%p2 bra 	$L__BB5_3;
	cvt.u32.u64 	%r26, %rd5;
	cvt.u32.u64 	%r27, %rd1;
	div.u32 	%r28, %r27, %r26;
	cvt.u64.u32 	%rd80, %r28;
	bra.uni 	$L__BB5_4;
$L__BB5_3:
	div.u64 	%rd80, %rd1, %rd5;
$L__BB5_4:
	cvt.u32.u64 	%r29, %rd5;
	cvt.u32.u64 	%r30, %rd80;
	mul.lo.s32 	%r31, %r29, %r30;
	cvt.s64.s32 	%rd28, %r31;
	sub.s64 	%rd9, %rd1, %rd28;
	cvt.s64.s32 	%rd10, %r15;
	or.b64  	%rd29, %rd9, %rd10;
	and.b64  	%rd30, %rd29, -4294967296;
	setp.ne.s64 	%p3, %rd30, 0;
	@%p3 bra 	$L__BB5_6;
	cvt.u32.u64 	%r32, %rd10;
	cvt.u32.u64 	%r33, %rd9;
	div.u32 	%r34, %r33, %r32;
	cvt.u64.u32 	%rd81, %r34;
	bra.uni 	$L__BB5_7;
$L__BB5_6:
	div.u64 	%rd81, %rd9, %rd10;
$L__BB5_7:
	shl.b64 	%rd31, %rd80, 32;
	shr.s64 	%rd32, %rd31, 30;
	cvta.to.global.u64 	%rd33, %rd23;
	add.s64 	%rd34, %rd33, %rd32;
	ld.global.u32 	%r35, [%rd34];
	cvt.u32.u64 	%r36, %rd81;
	add.s32 	%r37, %r35, %r36;
	mul.lo.s32 	%r38, %r17, %r37;
	shl.b32 	%r39, %r38, 1;
	cvta.to.global.u64 	%rd35, %rd22;
	mul.wide.s32 	%rd36, %r39, 4;
	add.s64 	%rd14, %rd35, %rd36;
	shr.u32 	%r40, %r17, 31;
	add.s32 	%r41, %r17, %r40;
	shr.s32 	%r1, %r41, 1;
	setp.lt.s32 	%p4, %r17, 2;
	@%p4 bra 	$L__BB5_16;
	add.s32 	%r43, %r1, -1;
	setp.lt.u32 	%p5, %r43, 3;
	mov.b32 	%r62, 0;
	@%p5 bra 	$L__BB5_11;
	and.b32  	%r62, %r1, 1073741820;
	neg.s32 	%r60, %r62;
	shl.b32 	%r58, %r1, 1;
	shl.b64 	%rd82, %rd4, 1;
	mul.wide.u32 	%rd37, %r1, 2;
	add.s64 	%rd38, %rd37, %rd2;
	add.s64 	%rd16, %rd38, 6;
	mov.b32 	%r59, 4;
$L__BB5_10:
	.pragma "nounroll";
	add.s64 	%rd39, %rd2, %rd82;
	ld.global.u16 	%rs1, [%rd39];
	// begin inline asm
	{  cvt.f32.f16 %f1, %rs1;}

	// end inline asm
	add.s64 	%rd40, %rd16, %rd82;
	ld.global.u16 	%rs2, [%rd40+-6];
	// begin inline asm
	{  cvt.f32.f16 %f2, %rs2;}

	// end inline asm
	add.s32 	%r46, %r59, -4;
	mul.wide.u32 	%rd41, %r46, 4;
	add.s64 	%rd42, %rd14, %rd41;
	ld.global.f32 	%f17, [%rd42];
	mul.f32 	%f18, %f1, %f17;
	ld.global.f32 	%f19, [%rd42+4];
	mul.f32 	%f20, %f2, %f19;
	sub.f32 	%f3, %f18, %f20;
	// begin inline asm
	{  cvt.rn.f16.f32 %rs3, %f3;}

	// end inline asm
	add.s64 	%rd43, %rd3, %rd82;
	st.global.u16 	[%rd43], %rs3;
	mul.wide.u32 	%rd44, %r58, 4;
	add.s64 	%rd45, %rd14, %rd44;
	ld.global.f32 	%f21, [%rd45];
	ld.global.f32 	%f22, [%rd45+4];
	mul.f32 	%f23, %f1, %f22;
	fma.rn.f32 	%f4, %f2, %f21, %f23;
	// begin inline asm
	{  cvt.rn.f16.f32 %rs4, %f4;}

	// end inline asm
	add.s64 	%rd47, %rd43, %rd37;
	st.global.u16 	[%rd47], %rs4;
	ld.global.u16 	%rs5, [%rd39+2];
	// begin inline asm
	{  cvt.f32.f16 %f5, %rs5;}

	// end inline asm
	ld.global.u16 	%rs6, [%rd40+-4];
	// begin inline asm
	{  cvt.f32.f16 %f6, %rs6;}

	// end inline asm
	ld.global.f32 	%f24, [%rd42+8];
	mul.f32 	%f25, %f5, %f24;
	ld.global.f32 	%f26, [%rd42+12];
	mul.f32 	%f27, %f6, %f26;
	sub.f32 	%f7, %f25, %f27;
	// begin inline asm
	{  cvt.rn.f16.f32 %rs7, %f7;}

	// end inline asm
	st.global.u16 	[%rd43+2], %rs7;
	add.s32 	%r47, %r58, 2;
	mul.wide.u32 	%rd48, %r47, 4;
	add.s64 	%rd49, %rd14, %rd48;
	ld.global.f32 	%f28, [%rd49];
	ld.global.f32 	%f29, [%rd49+4];
	mul.f32 	%f30, %f5, %f29;
	fma.rn.f32 	%f8, %f6, %f28, %f30;
	// begin inline asm
	{  cvt.rn.f16.f32 %rs8, %f8;}

	// end inline asm
	st.global.u16 	[%rd47+2], %rs8;
	ld.global.u16 	%rs9, [%rd39+4];
	// begin inline asm
	{  cvt.f32.f16 %f9, %rs9;}

	// end inline asm
	ld.global.u16 	%rs10, [%rd40+-2];
	// begin inline asm
	{  cvt.f32.f16 %f10, %rs10;}

	// end inline asm
	ld.global.f32 	%f31, [%rd42+16];
	mul.f32 	%f32, %f9, %f31;
	ld.global.f32 	%f33, [%rd42+20];
	mul.f32 	%f34, %f10, %f33;
	sub.f32 	%f11, %f32, %f34;
	// begin inline asm
	{  cvt.rn.f16.f32 %rs11, %f11;}

	// end inline asm
	st.global.u16 	[%rd43+4], %rs11;
	add.s32 	%r48, %r58, 4;
	mul.wide.u32 	%rd50, %r48, 4;
	add.s64 	%rd51, %rd14, %rd50;
	ld.global.f32 	%f35, [%rd51];
	ld.global.f32 	%f36, [%rd51+4];
	mul.f32 	%f37, %f9, %f36;
	fma.rn.f32 	%f12, %f10, %f35, %f37;
	// begin inline asm
	{  cvt.rn.f16.f32 %rs12, %f12;}

	// end inline asm
	st.global.u16 	[%rd47+4], %rs12;
	ld.global.u16 	%rs13, [%rd39+6];
	// begin inline asm
	{  cvt.f32.f16 %f13, %rs13;}

	// end inline asm
	ld.global.u16 	%rs14, [%rd40];
	// begin inline asm
	{  cvt.f32.f16 %f14, %rs14;}

	// end inline asm
	ld.global.f32 	%f38, [%rd42+24];
	mul.f32 	%f39, %f13, %f38;
	ld.global.f32 	%f40, [%rd42+28];
	mul.f32 	%f41, %f14, %f40;
	sub.f32 	%f15, %f39, %f41;
	// begin inline asm
	{  cvt.rn.f16.f32 %rs15, %f15;}

	// end inline asm
	st.global.u16 	[%rd43+6], %rs15;
	add.s32 	%r49, %r58, 6;
	mul.wide.u32 	%rd52, %r49, 4;
	add.s64 	%rd53, %rd14, %rd52;
	ld.global.f32 	%f42, [%rd53];
	ld.global.f32 	%f43, [%rd53+4];
	mul.f32 	%f44, %f13, %f43;
	fma.rn.f32 	%f16, %f14, %f42, %f44;
	// begin inline asm
	{  cvt.rn.f16.f32 %rs16, %f16;}

	// end inline asm
	st.global.u16 	[%rd47+6], %rs16;
	add.s32 	%r60, %r60, 4;
	add.s32 	%r59, %r59, 8;
	add.s32 	%r58, %r58, 8;
	add.s64 	%rd82, %rd82, 8;
	setp.ne.s32 	%p6, %r60, 0;
	@%p6 bra 	$L__BB5_10;
$L__BB5_11:
	and.b32  	%r12, %r1, 3;
	setp.eq.s32 	%p7, %r12, 0;
	@%p7 bra 	$L__BB5_16;
	shl.b64 	%rd54, %rd4, 1;
	add.s64 	%rd19, %rd2, %rd54;
	add.s64 	%rd20, %rd3, %rd54;
	setp.eq.s32 	%p8, %r12, 1;
	@%p8 bra 	$L__BB5_14;
	add.s32 	%r50, %r62, %r1;
	mul.wide.u32 	%rd55, %r62, 2;
	add.s64 	%rd56, %rd19, %rd55;
	ld.global.u16 	%rs17, [%rd56];
	// begin inline asm
	{  cvt.f32.f16 %f45, %rs17;}

	// end inline asm
	mul.wide.u32 	%rd57, %r50, 2;
	add.s64 	%rd58, %rd19, %rd57;
	ld.global.u16 	%rs18, [%rd58];
	// begin inline asm
	{  cvt.f32.f16 %f46, %rs18;}

	// end inline asm
	shl.b32 	%r51, %r62, 1;
	mul.wide.u32 	%rd59, %r51, 4;
	add.s64 	%rd60, %rd14, %rd59;
	ld.global.f32 	%f53, [%rd60];
	mul.f32 	%f54, %f45, %f53;
	ld.global.f32 	%f55, [%rd60+4];
	mul.f32 	%f56, %f46, %f55;
	sub.f32 	%f47, %f54, %f56;
	// begin inline asm
	{  cvt.rn.f16.f32 %rs19, %f47;}

	// end inline asm
	add.s64 	%rd61, %rd20, %rd55;
	st.global.u16 	[%rd61], %rs19;
	shl.b32 	%r52, %r50, 1;
	mul.wide.u32 	%rd62, %r52, 4;
	add.s64 	%rd63, %rd14, %rd62;
	ld.global.f32 	%f57, [%rd63];
	ld.global.f32 	%f58, [%rd63+4];
	mul.f32 	%f59, %f45, %f58;
	fma.rn.f32 	%f48, %f46, %f57, %f59;
	// begin inline asm
	{  cvt.rn.f16.f32 %rs20, %f48;}

	// end inline asm
	add.s64 	%rd64, %rd20, %rd57;
	st.global.u16 	[%rd64], %rs20;
	ld.global.u16 	%rs21, [%rd56+2];
	// begin inline asm
	{  cvt.f32.f16 %f49, %rs21;}

	// end inline asm
	mul.wide.u32 	%rd65, %r1, 2;
	add.s64 	%rd66, %rd56, %rd65;
	ld.global.u16 	%rs22, [%rd66+2];
	// begin inline asm
	{  cvt.f32.f16 %f50, %rs22;}

	// end inline asm
	ld.global.f32 	%f60, [%rd60+8];
	mul.f32 	%f61, %f49, %f60;
	ld.global.f32 	%f62, [%rd60+12];
	mul.f32 	%f63, %f50, %f62;
	sub.f32 	%f51, %f61, %f63;
	// begin inline asm
	{  cvt.rn.f16.f32 %rs23, %f51;}

	// end inline asm
	st.global.u16 	[%rd61+2], %rs23;
	add.s32 	%r53, %r52, 2;
	mul.wide.u32 	%rd67, %r53, 4;
	add.s64 	%rd68, %rd14, %rd67;
	ld.global.f32 	%f64, [%rd68];
	ld.global.f32 	%f65, [%rd68+4];
	mul.f32 	%f66, %f49, %f65;
	fma.rn.f32 	%f52, %f50, %f64, %f66;
	// begin inline asm
	{  cvt.rn.f16.f32 %rs24, %f52;}

	// end inline asm
	add.s64 	%rd69, %rd61, %rd65;
	st.global.u16 	[%rd69+2], %rs24;
	add.s32 	%r62, %r62, 2;
$L__BB5_14:
	and.b32  	%r54, %r1, 1;
	setp.eq.b32 	%p9, %r54, 1;
	not.pred 	%p10, %p9;
	@%p10 bra 	$L__BB5_16;
	add.s32 	%r55, %r62, %r1;
	mul.wide.u32 	%rd70, %r62, 2;
	add.s64 	%rd71, %rd19, %rd70;
	ld.global.u16 	%rs25, [%rd71];
	// begin inline asm
	{  cvt.f32.f16 %f67, %rs25;}

	// end inline asm
	mul.wide.u32 	%rd72, %r55, 2;
	add.s64 	%rd73, %rd19, %rd72;
	ld.global.u16 	%rs26, [%rd73];
	// begin inline asm
	{  cvt.f32.f16 %f68, %rs26;}

	// end inline asm
	shl.b32 	%r56, %r62, 1;
	mul.wide.u32 	%rd74, %r56, 4;
	add.s64 	%rd75, %rd14, %rd74;
	ld.global.f32 	%f71, [%rd75];
	mul.f32 	%f72, %f67, %f71;
	ld.global.f32 	%f73, [%rd75+4];
	mul.f32 	%f74, %f68, %f73;
	sub.f32 	%f69, %f72, %f74;
	// begin inline asm
	{  cvt.rn.f16.f32 %rs27, %f69;}

	// end inline asm
	add.s64 	%rd76, %rd20, %rd70;
	st.global.u16 	[%rd76], %rs27;
	shl.b32 	%r57, %r55, 1;
	mul.wide.u32 	%rd77, %r57, 4;
	add.s64 	%rd78, %rd14, %rd77;
	ld.global.f32 	%f75, [%rd78];
	ld.global.f32 	%f76, [%rd78+4];
	mul.f32 	%f77, %f67, %f76;
	fma.rn.f32 	%f70, %f68, %f75, %f77;
	// begin inline asm
	{  cvt.rn.f16.f32 %rs28, %f70;}

	// end inline asm
	add.s64 	%rd79, %rd20, %rd72;
	st.global.u16 	[%rd79], %rs28;
$L__BB5_16:
	ret;

}
	// .globl	_ZN2vt4cuda18silu_product_floatEPKfS2_Pfi
.visible .entry _ZN2vt4cuda18silu_product_floatEPKfS2_Pfi(
	.param .u64 .ptr .align 1 _ZN2vt4cuda18silu_product_floatEPKfS2_Pfi_param_0,
	.param .u64 .ptr .align 1 _ZN2vt4cuda18silu_product_floatEPKfS2_Pfi_param_1,
	.param .u64 .ptr .align 1 _ZN2vt4cuda18silu_product_floatEPKfS2_Pfi_param_2,
	.param .u32 _ZN2vt4cuda18silu_product_floatEPKfS2_Pfi_param_3
)
{
	.reg .pred 	%p<2>;
	.reg .b32 	%r<6>;
	.reg .b32 	%f<8>;
	.reg .b64 	%rd<11>;

	ld.param.u64 	%rd1, [_ZN2vt4cuda18silu_product_floatEPKfS2_Pfi_param_0];
	ld.param.u64 	%rd2, [_ZN2vt4cuda18silu_product_floatEPKfS2_Pfi_param_1];
	ld.param.u64 	%rd3, [_ZN2vt4cuda18silu_product_floatEPKfS2_Pfi_param_2];
	ld.param.u32 	%r2, [_ZN2vt4cuda18silu_product_floatEPKfS2_Pfi_param_3];
	mov.u32 	%r3, %ctaid.x;
	mov.u32 	%r4, %ntid.x;
	mov.u32 	%r5, %tid.x;
	mad.lo.s32 	%r1, %r3, %r4, %r5;
	setp.ge.s32 	%p1, %r1, %r2;
	@%p1 bra 	$L__BB6_2;
	cvta.to.global.u64 	%rd4, %rd1;
	cvta.to.global.u64 	%rd5, %rd2;
	cvta.to.global.u64 	%rd6, %rd3;
	mul.wide.s32 	%rd7, %r1, 4;
	add.s64 	%rd8, %rd4, %rd7;
	ld.global.f32 	%f1, [%rd8];
	add.s64 	%rd9, %rd5, %rd7;
	ld.global.f32 	%f2, [%rd9];
	mul.f32 	%f3, %f1, 0fBFB8AA3B;
	ex2.approx.f32 	%f4, %f3;
	add.f32 	%f5, %f4, 0f3F800000;
	div.rn.f32 	%f6, %f1, %f5;
	mul.f32 	%f7, %f2, %f6;
	add.s64 	%rd10, %rd6, %rd7;
	st.global.f32 	[%rd10], %f7;
$L__BB6_2:
	ret;

}
	// .globl	_ZN2vt4cuda17silu_product_fp16EPK6__halfS3_PS1_i
.visible .entry _ZN2vt4cuda17silu_product_fp16EPK6__halfS3_PS1_i(
	.param .u64 .ptr .align 1 _ZN2vt4cuda17silu_product_fp16EPK6__halfS3_PS1_i_param_0,
	.param .u64 .ptr .align 1 _ZN2vt4cuda17silu_product_fp16EPK6__halfS3_PS1_i_param_1,
	.param .u64 .ptr .align 1 _ZN2vt4cuda17silu_product_fp16EPK6__halfS3_PS1_i_param_2,
	.param .u32 _ZN2vt4cuda17silu_product_fp16EPK6__halfS3_PS1_i_param_3
)
{
	.reg .pred 	%p<2>;
	.reg .b16 	%rs<4>;
	.reg .b32 	%r<6>;
	.reg .b32 	%f<8>;
	.reg .b64 	%rd<11>;

	ld.param.u64 	%rd1, [_ZN2vt4cuda17silu_product_fp16EPK6__halfS3_PS1_i_param_0];
	ld.param.u64 	%rd2, [_ZN2vt4cuda17silu_product_fp16EPK6__halfS3_PS1_i_param_1];
	ld.param.u64 	%rd3, [_ZN2vt4cuda17silu_product_fp16EPK6__halfS3_PS1_i_param_2];
	ld.param.u32 	%r2, [_ZN2vt4cuda17silu_product_fp16EPK6__halfS3_PS1_i_param_3];
	mov.u32 	%r3, %ctaid.x;
	mov.u32 	%r4, %ntid.x;
	mov.u32 	%r5, %tid.x;
	mad.lo.s32 	%r1, %r3, %r4, %r5;
	setp.ge.s32 	%p1, %r1, %r2;
	@%p1 bra 	$L__BB7_2;
	cvta.to.global.u64 	%rd4, %rd1;
	cvta.to.global.u64 	%rd5, %rd2;
	cvta.to.global.u64 	%rd6, %rd3;
	mul.wide.s32 	%rd7, %r1, 2;
	add.s64 	%rd8, %rd4, %rd7;
	ld.global.u16 	%rs1, [%rd8];
	// begin inline asm
	{  cvt.f32.f16 %f1, %rs1;}

	// end inline asm
	add.s64 	%rd9, %rd5, %rd7;
	ld.global.u16 	%rs2, [%rd9];
	// begin inline asm
	{  cvt.f32.f16 %f2, %rs2;}

	// end inline asm
	mul.f32 	%f4, %f1, 0fBFB8AA3B;
	ex2.approx.f32 	%f5, %f4;
	add.f32 	%f6, %f5, 0f3F800000;
	div.rn.f32 	%f7, %f1, %f6;
	mul.f32 	%f3, %f2, %f7;
	add.s64 	%rd10, %rd6, %rd7;
	// begin inline asm
	{  cvt.rn.f16.f32 %rs3, %f3;}

	// end inline asm
	st.global.u16 	[%rd10], %rs3;
$L__BB7_2:
	ret;

}
	// .globl	_ZN2vt4cuda13float_to_fp16EPKfP6__halfi
.visible .entry _ZN2vt4cuda13float_to_fp16EPKfP6__halfi(
	.param .u64 .ptr .align 1 _ZN2vt4cuda13float_to_fp16EPKfP6__halfi_param_0,
	.param .u64 .ptr .align 1 _ZN2vt4cuda13float_to_fp16EPKfP6__halfi_param_1,
	.param .u32 _ZN2vt4cuda13float_to_fp16EPKfP6__halfi_param_2
)
{
	.reg .pred 	%p<2>;
	.reg .b16 	%rs<4>;
	.reg .b32 	%r<6>;
	.reg .b32 	%f<4>;
	.reg .b64 	%rd<9>;

	ld.param.u64 	%rd1, [_ZN2vt4cuda13float_to_fp16EPKfP6__halfi_param_0];
	ld.param.u64 	%rd2, [_ZN2vt4cuda13float_to_fp16EPKfP6__halfi_param_1];
	ld.param.u32 	%r2, [_ZN2vt4cuda13float_to_fp16EPKfP6__halfi_param_2];
	mov.u32 	%r3, %ctaid.x;
	mov.u32 	%r4, %ntid.x;
	mov.u32 	%r5, %tid.x;
	mad.lo.s32 	%r1, %r3, %r4, %r5;
	setp.ge.s32 	%p1, %r1, %r2;
	@%p1 bra 	$L__BB8_2;
	cvta.to.global.u64 	%rd3, %rd1;
	cvta.to.global.u64 	%rd4, %rd2;
	mul.wide.s32 	%rd5, %r1, 4;
	add.s64 	%rd6, %rd3, %rd5;
	ld.global.f32 	%f1, [%rd6];
	// begin inline asm
	{  cvt.rn.f16.f32 %rs1, %f1;}

	// end inline asm
	// begin inline asm
	{  cvt.f32.f16 %f2, %rs1;}

	// end inline asm
	mul.wide.s32 	%rd7, %r1, 2;
	add.s64 	%rd8, %rd4, %rd7;
	// begin inline asm
	{  cvt.rn.f16.f32 %rs3, %f2;}

	// end inline asm
	st.global.u16 	[%rd8], %rs3;
$L__BB8_2:
	ret;

}


// ===== COMPILED SASS (sm_100) =====

	.target	sm_100

	.elftype	@"ET_EXEC"


//--------------------- .note.nv.tkinfo           --------------------------
	.section	.note.nv.tkinfo,"",@"SHT_NOTE"
	.sectionflags	@"SHF_NOTE_NV_TKINFO"
	.tkinfo
        /*0018*/ 	.word	0x00000002
        /*0030*/ 	.string	""
        /*0030*/ 	.string	"ptxas"
        /*0030*/ 	.string	"Cuda compilation tools, release 13.0, V13.0.88"
        /*0030*/ 	.string	"Build cuda_13.0.r13.0/compiler.36424714_0"
        /*0030*/ 	.string	"-arch sm_100 -m 64 "



//--------------------- .note.nv.cuinfo           --------------------------
	.section	.note.nv.cuinfo,"",@"SHT_NOTE"
	.sectionflags	@"SHF_NOTE_NV_CUINFO"
        /*0018*/ 	.short	0x0002
        /*001a*/ 	.short	0x0064
        /*001c*/ 	.short	0x0082
	.zero		2


//--------------------- .nv.info                  --------------------------
	.section	.nv.info,"",@"SHT_CUDA_INFO"
	.align	4


	//----- nvinfo : EIATTR_REGCOUNT
	.align		4
        /*0000*/ 	.byte	0x04, 0x2f
        /*0002*/ 	.short	(.L_1 - .L_0)
	.align		4
.L_0:
        /*0004*/ 	.word	index@(_ZN2vt4cuda10mask_floatEPKiPffiii)
        /*0008*/ 	.word	0x00000012


	//----- nvinfo : EIATTR_FRAME_SIZE
	.align		4
.L_1:
        /*000c*/ 	.byte	0x04, 0x11
        /*000e*/ 	.short	(.L_3 - .L_2)
	.align		4
.L_2:
        /*0010*/ 	.word	index@(_ZN2vt4cuda10mask_floatEPKiPffiii)
        /*0014*/ 	.word	0x00000000


	//----- nvinfo : EIATTR_REGCOUNT
	.align		4
.L_3:
        /*0018*/ 	.byte	0x04, 0x2f
        /*001a*/ 	.short	(.L_5 - .L_4)
	.align		4
.L_4:
        /*001c*/ 	.word	index@(_ZN2vt4cuda9mask_fp16EPKiP6__halfiii)
        /*0020*/ 	.word	0x00000011


	//----- nvinfo : EIATTR_FRAME_SIZE
	.align		4
.L_5:
        /*0024*/ 	.byte	0x04, 0x11
        /*0026*/ 	.short	(.L_7 - .L_6)
	.align		4
.L_6:
        /*0028*/ 	.word	index@(_ZN2vt4cuda9mask_fp16EPKiP6__halfiii)
        /*002c*/ 	.word	0x00000000


	//----- nvinfo : EIATTR_REGCOUNT
	.align		4
.L_7:
        /*0030*/ 	.byte	0x04, 0x2f
        /*0032*/ 	.short	(.L_9 - .L_8)
	.align		4
.L_8:
        /*0034*/ 	.word	index@(_ZN2vt4cuda11rsqrt_floatEPKfPfif)
        /*0038*/ 	.word	0x00000012


	//----- nvinfo : EIATTR_FRAME_SIZE
	.align		4
.L_9:
        /*003c*/ 	.byte	0x04, 0x11
        /*003e*/ 	.short	(.L_11 - .L_10)
	.align		4
.L_10:
        /*0040*/ 	.word	index@($__internal_7_$__cuda_sm20_dsqrt_rn_f64_mediumpath_v1)
        /*0044*/ 	.word	0x00000000


	//----- nvinfo : EIATTR_FRAME_SIZE
	.align		4
.L_11:
        /*0048*/ 	.byte	0x04, 0x11
        /*004a*/ 	.short	(.L_13 - .L_12)
	.align		4
.L_12:
        /*004c*/ 	.word	index@($__internal_6_$__cuda_sm20_dblrcp_rn_slowpath_v3)
        /*0050*/ 	.word	0x00000000


	//----- nvinfo : EIATTR_FRAME_SIZE
	.align		4
.L_13:
        /*0054*/ 	.byte	0x04, 0x11
        /*0056*/ 	.short	(.L_15 - .L_14)
	.align		4
.L_14:
        /*0058*/ 	.word	index@(_ZN2vt4cuda11rsqrt_floatEPKfPfif)
        /*005c*/ 	.word	0x00000000


	//----- nvinfo : EIATTR_REGCOUNT
	.align		4
.L_15:
        /*0060*/ 	.byte	0x04, 0x2f
        /*0062*/ 	.short	(.L_17 - .L_16)
	.align		4
.L_16:
        /*0064*/ 	.word	index@(_ZN2vt4cuda10rsqrt_fp16EPK6__halfPS1_if)
        /*0068*/ 	.word	0x00000012


	//----- nvinfo : EIATTR_FRAME_SIZE
	.align		4
.L_17:
        /*006c*/ 	.byte	0x04, 0x11
        /*006e*/ 	.short	(.L_19 - .L_18)
	.align		4
.L_18:
        /*0070*/ 	.word	index@($__internal_5_$__cuda_sm20_dsqrt_rn_f64_mediumpath_v1)
        /*0074*/ 	.word	0x00000000


	//----- nvinfo : EIATTR_FRAME_SIZE
	.align		4
.L_19:
        /*0078*/ 	.byte	0x04, 0x11
        /*007a*/ 	.short	(.L_21 - .L_20)
	.align		4
.L_20:
        /*007c*/ 	.word	index@($__internal_4_$__cuda_sm20_dblrcp_rn_slowpath_v3)
        /*0080*/ 	.word	0x00000000


	//----- nvinfo : EIATTR_FRAME_SIZE
	.align		4
.L_21:
        /*0084*/ 	.byte	0x04, 0x11
        /*0086*/ 	.short	(.L_23 - .L_22)
	.align		4
.L_22:
        /*0088*/ 	.word	index@(_ZN2vt4cuda10rsqrt_fp16EPK6__halfPS1_if)
        /*008c*/ 	.word	0x00000000


	//----- nvinfo : EIATTR_REGCOUNT
	.align		4
.L_23:
        /*0090*/ 	.byte	0x04, 0x2f
        /*0092*/ 	.short	(.L_25 - .L_24)
	.align		4
.L_24:
        /*0094*/ 	.word	index@(_ZN2vt4cuda18rotary_embed_floatEPKfS2_PKiPfiiii)
        /*0098*/ 	.word	0x00000020


	//----- nvinfo : EIATTR_FRAME_SIZE
	.align		4
.L_25:
        /*009c*/ 	.byte	0x04, 0x11
        /*009e*/ 	.short	(.L_27 - .L_26)
	.align		4
.L_26:
        /*00a0*/ 	.word	index@($__internal_3_$__cuda_sm20_div_u64)
        /*00a4*/ 	.word	0x00000000


	//----- nvinfo : EIATTR_FRAME_SIZE
	.align		4
.L_27:
        /*00a8*/ 	.byte	0x04, 0x11
        /*00aa*/ 	.short	(.L_29 - .L_28)
	.align		4
.L_28:
        /*00ac*/ 	.word	index@(_ZN2vt4cuda18rotary_embed_floatEPKfS2_PKiPfiiii)
        /*00b0*/ 	.word	0x00000000


	//----- nvinfo : EIATTR_REGCOUNT
	.align		4
.L_29:
        /*00b4*/ 	.byte	0x04, 0x2f
        /*00b6*/ 	.short	(.L_31 - .L_30)
	.align		4
.L_30:
        /*00b8*/ 	.word	index@(_ZN2vt4cuda17rotary_embed_fp16EPK6__halfPKfPKiPS1_iiii)
        /*00bc*/ 	.word	0x0000001d


	//----- nvinfo : EIATTR_FRAME_SIZE
	.align		4
.L_31:
        /*00c0*/ 	.byte	0x04, 0x11
        /*00c2*/ 	.short	(.L_33 - .L_32)
	.align		4
.L_32:
        /*00c4*/ 	.word	index@($__internal_2_$__cuda_sm20_div_u64)
        /*00c8*/ 	.word	0x00000000


	//----- nvinfo : EIATTR_FRAME_SIZE
	.align		4
.L_33:
        /*00cc*/ 	.byte	0x04, 0x11
        /*00ce*/ 	.short	(.L_35 - .L_34)
	.align		4
.L_34:
        /*00d0*/ 	.word	index@(_ZN2vt4cuda17rotary_embed_fp16EPK6__halfPKfPKiPS1_iiii)
        /*00d4*/ 	.word	0x00000000


	//----- nvinfo : EIATTR_REGCOUNT
	.align		4
.L_35:
        /*00d8*/ 	.byte	0x04, 0x2f
        /*00da*/ 	.short	(.L_37 - .L_36)
	.align		4
.L_36:
        /*00dc*/ 	.word	index@(_ZN2vt4cuda18silu_product_floatEPKfS2_Pfi)
        /*00e0*/ 	.word	0x00000010


	//----- nvinfo : EIATTR_FRAME_SIZE
	.align		4
.L_37:
        /*00e4*/ 	.byte	0x04, 0x11
        /*00e6*/ 	.short	(.L_39 - .L_38)
	.align		4
.L_38:
        /*00e8*/ 	.word	index@($__internal_1_$__cuda_sm3x_div_rn_noftz_f32_slowpath)
        /*00ec*/ 	.word	0x00000000


	//----- nvinfo : EIATTR_FRAME_SIZE
	.align		4
.L_39:
        /*00f0*/ 	.byte	0x04, 0x11
        /*00f2*/ 	.short	(.L_41 - .L_40)
	.align		4
.L_40:
        /*00f4*/ 	.word	index@(_ZN2vt4cuda18silu_product_floatEPKfS2_Pfi)
        /*00f8*/ 	.word	0x00000000


	//----- nvinfo : EIATTR_REGCOUNT
	.align		4
.L_41:
        /*00fc*/ 	.byte	0x04, 0x2f
        /*00fe*/ 	.short	(.L_43 - .L_42)
	.align		4
.L_42:
        /*0100*/ 	.word	index@(_ZN2vt4cuda17silu_product_fp16EPK6__halfS3_PS1_i)
        /*0104*/ 	.word	0x00000010


	//----- nvinfo : EIATTR_FRAME_SIZE
	.align		4
.L_43:
        /*0108*/ 	.byte	0x04, 0x11
        /*010a*/ 	.short	(.L_45 - .L_44)
	.align		4
.L_44:
        /*010c*/ 	.word	index@($__internal_0_$__cuda_sm3x_div_rn_noftz_f32_slowpath)
        /*0110*/ 	.word	0x00000000


	//----- nvinfo : EIATTR_FRAME_SIZE
	.align		4
.L_45:
        /*0114*/ 	.byte	0x04, 0x11
        /*0116*/ 	.short	(.L_47 - .L_46)
	.align		4
.L_46:
        /*0118*/ 	.word	index@(_ZN2vt4cuda17silu_product_fp16EPK6__halfS3_PS1_i)
        /*011c*/ 	.word	0x00000000


	//----- nvinfo : EIATTR_REGCOUNT
	.align		4
.L_47:
        /*0120*/ 	.byte	0x04, 0x2f
        /*0122*/ 	.short	(.L_49 - .L_48)
	.align		4
.L_48:
        /*0124*/ 	.word	index@(_ZN2vt4cuda13float_to_fp16EPKfP6__halfi)
        /*0128*/ 	.word	0x0000000a


	//----- nvinfo : EIATTR_FRAME_SIZE
	.align		4
.L_49:
        /*012c*/ 	.byte	0x04, 0x11
        /*012e*/ 	.short	(.L_51 - .L_50)
	.align		4
.L_50:
        /*0130*/ 	.word	index@(_ZN2vt4cuda13float_to_fp16EPKfP6__halfi)
        /*0134*/ 	.word	0x00000000


	//----- nvinfo : EIATTR_MIN_STACK_SIZE
	.align		4
.L_51:
        /*0138*/ 	.byte	0x04, 0x12
        /*013a*/ 	.short	(.L_53 - .L_52)
	.align		4
.L_52:
        /*013c*/ 	.word	index@(_ZN2vt4cuda13float_to_fp16EPKfP6__halfi)
        /*0140*/ 	.word	0x00000000


	//----- nvinfo : EIATTR_MIN_STACK_SIZE
	.align		4
.L_53:
        /*0144*/ 	.byte	0x04, 0x12
        /*0146*/ 	.short	(.L_55 - .L_54)
	.align		4
.L_54:
        /*0148*/ 	.word	index@(_ZN2vt4cuda17silu_product_fp16EPK6__halfS3_PS1_i)
        /*014c*/ 	.word	0x00000000


	//----- nvinfo : EIATTR_MIN_STACK_SIZE
	.align		4
.L_55:
        /*0150*/ 	.byte	0x04, 0x12
        /*0152*/ 	.short	(.L_57 - .L_56)
	.align		4
.L_56:
        /*0154*/ 	.word	index@(_ZN2vt4cuda18silu_product_floatEPKfS2_Pfi)
        /*0158*/ 	.word	0x00000000


	//----- nvinfo : EIATTR_MIN_STACK_SIZE
	.align		4
.L_57:
        /*015c*/ 	.byte	0x04, 0x12
        /*015e*/ 	.short	(.L_59 - .L_58)
	.align		4
.L_58:
        /*0160*/ 	.word	index@(_ZN2vt4cuda17rotary_embed_fp16EPK6__halfPKfPKiPS1_iiii)
        /*0164*/ 	.word	0x00000000


	//----- nvinfo : EIATTR_MIN_STACK_SIZE
	.align		4
.L_59:
        /*0168*/ 	.byte	0x04, 0x12
        /*016a*/ 	.short	(.L_61 - .L_60)
	.align		4
.L_60:
        /*016c*/ 	.word	index@(_ZN2vt4cuda18rotary_embed_floatEPKfS2_PKiPfiiii)
        /*0170*/ 	.word	0x00000000


	//----- nvinfo : EIATTR_MIN_STACK_SIZE
	.align		4
.L_61:
        /*0174*/ 	.byte	0x04, 0x12
        /*0176*/ 	.short	(.L_63 - .L_62)
	.align		4
.L_62:
        /*0178*/ 	.word	index@(_ZN2vt4cuda10rsqrt_fp16EPK6__halfPS1_if)
        /*017c*/ 	.word	0x00000000


	//----- nvinfo : EIATTR_MIN_STACK_SIZE
	.align		4
.L_63:
        /*0180*/ 	.byte	0x04, 0x12
        /*0182*/ 	.short	(.L_65 - .L_64)
	.align		4
.L_64:
        /*0184*/ 	.word	index@(_ZN2vt4cuda11rsqrt_floatEPKfPfif)
        /*0188*/ 	.word	0x00000000


	//----- nvinfo : EIATTR_MIN_STACK_SIZE
	.align		4
.L_65:
        /*018c*/ 	.byte	0x04, 0x12
        /*018e*/ 	.short	(.L_67 - .L_66)
	.align		4
.L_66:
        /*0190*/ 	.word	index@(_ZN2vt4cuda9mask_fp16EPKiP6__halfiii)
        /*0194*/ 	.word	0x00000000


	//----- nvinfo : EIATTR_MIN_STACK_SIZE
	.align		4
.L_67:
        /*0198*/ 	.byte	0x04, 0x12
        /*019a*/ 	.short	(.L_69 - .L_68)
	.align		4
.L_68:
        /*019c*/ 	.word	index@(_ZN2vt4cuda10mask_floatEPKiPffiii)
        /*01a0*/ 	.word	0x00000000
.L_69:


//--------------------- .nv.compat                --------------------------
	.section	.nv.compat,"",@"SHT_CUDA_COMPAT_INFO"
	.align	4
        /*0000*/ 	.byte	0x02, 0x09, 0x00, 0x00, 0x02, 0x02, 0x01, 0x00, 0x02, 0x05, 0x05, 0x00, 0x03, 0x07, 0x01, 0x01
        /*0010*/ 	.byte	0x02, 0x03, 0x00, 0x00, 0x02, 0x06, 0x01, 0x00, 0x04, 0x0b, 0x08, 0x00, 0x01, 0x00, 0x00, 0x00
        /*0020*/ 	.byte	0x00, 0x00, 0x00, 0x00


//--------------------- .nv.info._ZN2vt4cuda13float_to_fp16EPKfP6__halfi --------------------------
	.section	.nv.info._ZN2vt4cuda13float_to_fp16EPKfP6__halfi,"",@"SHT_CUDA_INFO"
	.sectionflags	@""
	.align	4


	//----- nvinfo : EIATTR_CUDA_API_VERSION
	.align		4
        /*0000*/ 	.byte	0x04, 0x37
        /*0002*/ 	.short	(.L_71 - .L_70)
.L_70:
        /*0004*/ 	.word	0x00000082


	//----- nvinfo : EIATTR_KPARAM_INFO
	.align		4
.L_71:
        /*0008*/ 	.byte	0x04, 0x17
        /*000a*/ 	.short	(.L_73 - .L_72)
.L_72:
        /*000c*/ 	.word	0x00000000
        /*0010*/ 	.short	0x0002
        /*0012*/ 	.short	0x0010
        /*0014*/ 	.byte	0x00, 0xf0, 0x11, 0x00


	//----- nvinfo : EIATTR_KPARAM_INFO
	.align		4
.L_73:
        /*0018*/ 	.byte	0x04, 0x17
        /*001a*/ 	.short	(.L_75 - .L_74)
.L_74:
        /*001c*/ 	.word	0x00000000
        /*0020*/ 	.short	0x0001
        /*0022*/ 	.short	0x0008
        /*0024*/ 	.byte	0x00, 0xf5, 0x21, 0x00


	//----- nvinfo : EIATTR_KPARAM_INFO
	.align		4
.L_75:
        /*0028*/ 	.byte	0x04, 0x17
        /*002a*/ 	.short	(.L_77 - .L_76)
.L_76:
        /*002c*/ 	.word	0x00000000
        /*0030*/ 	.short	0x0000
        /*0032*/ 	.short	0x0000
        /*0034*/ 	.byte	0x00, 0xf5, 0x21, 0x00


	//----- nvinfo : EIATTR_SPARSE_MMA_MASK
	.align		4
.L_77:
        /*0038*/ 	.byte	0x03, 0x50
        /*003a*/ 	.short	0x0000


	//----- nvinfo : EIATTR_MAXREG_COUNT
	.align		4
        /*003c*/ 	.byte	0x03, 0x1b
        /*003e*/ 	.short	0x00ff


	//----- nvinfo : EIATTR_MERCURY_ISA_VERSION
	.align		4
        /*0040*/ 	.byte	0x03, 0x5f
        /*0042*/ 	.short	0x0101


	//----- nvinfo : EIATTR_VRC_CTA_INIT_COUNT
	.align		4
        /*0044*/ 	.byte	0x02, 0x4a
	.zero		1
	.zero		1


	//----- nvinfo : EIATTR_EXIT_INSTR_OFFSETS
	.align		4
        /*0048*/ 	.byte	0x04, 0x1c
        /*004a*/ 	.short	(.L_79 - .L_78)


	//   ....[0]....
.L_78:
        /*004c*/ 	.word	0x00000070


	//   ....[1]....
        /*0050*/ 	.word	0x00000120


	//----- nvinfo : EIATTR_CBANK_PARAM_SIZE
	.align		4
.L_79:
        /*0054*/ 	.byte	0x03, 0x19
        /*0056*/ 	.short	0x0014


	//----- nvinfo : EIATTR_PARAM_CBANK
	.align		4
        /*0058*/ 	.byte	0x04, 0x0a
        /*005a*/ 	.short	(.L_81 - .L_80)
	.align		4
.L_80:
        /*005c*/ 	.word	index@(.nv.constant0._ZN2vt4cuda13float_to_fp16EPKfP6__halfi)
        /*0060*/ 	.short	0x0380
        /*0062*/ 	.short	0x0014


	//----- nvinfo : EIATTR_SW_WAR
	.align		4
.L_81:
        /*0064*/ 	.byte	0x04, 0x36
        /*0066*/ 	.short	(.L_83 - .L_82)
.L_82:
        /*0068*/ 	.word	0x00000008
.L_83:


//--------------------- .nv.info._ZN2vt4cuda17silu_product_fp16EPK6__halfS3_PS1_i --------------------------
	.section	.nv.info._ZN2vt4cuda17silu_product_fp16EPK6__halfS3_PS1_i,"",@"SHT_CUDA_INFO"
	.sectionflags	@""
	.align	4


	//----- nvinfo : EIATTR_CUDA_API_VERSION
	.align		4
        /*0000*/ 	.byte	0x04, 0x37
        /*0002*/ 	.short	(.L_85 - .L_84)
.L_84:
        /*0004*/ 	.word	0x00000082


	//----- nvinfo : EIATTR_KPARAM_INFO
	.align		4
.L_85:
        /*0008*/ 	.byte	0x04, 0x17
        /*000a*/ 	.short	(.L_87 - .L_86)
.L_86:
        /*000c*/ 	.word	0x00000000
        /*0010*/ 	.short	0x0003
        /*0012*/ 	.short	0x0018
        /*0014*/ 	.byte	0x00, 0xf0, 0x11, 0x00


	//----- nvinfo : EIATTR_KPARAM_INFO
	.align		4
.L_87:
        /*0018*/ 	.byte	0x04, 0x17
        /*001a*/ 	.short	(.L_89 - .L_88)
.L_88:
        /*001c*/ 	.word	0x00000000
        /*0020*/ 	.short	0x0002
        /*0022*/ 	.short	0x0010
        /*0024*/ 	.byte	0x00, 0xf5, 0x21, 0x00


	//----- nvinfo : EIATTR_KPARAM_INFO
	.align		4
.L_89:
        /*0028*/ 	.byte	0x04, 0x17
        /*002a*/ 	.short	(.L_91 - .L_90)
.L_90:
        /*002c*/ 	.word	0x00000000
        /*0030*/ 	.short	0x0001
        /*0032*/ 	.short	0x0008
        /*0034*/ 	.byte	0x00, 0xf5, 0x21, 0x00


	//----- nvinfo : EIATTR_KPARAM_INFO
	.align		4
.L_91:
        /*0038*/ 	.byte	0x04, 0x17
        /*003a*/ 	.short	(.L_93 - .L_92)
.L_92:
        /*003c*/ 	.word	0x00000000
        /*0040*/ 	.short	0x0000
        /*0042*/ 	.short	0x0000
        /*0044*/ 	.byte	0x00, 0xf5, 0x21, 0x00


	//----- nvinfo : EIATTR_SPARSE_MMA_MASK
	.align		4
.L_93:
        /*0048*/ 	.byte	0x03, 0x50
        /*004a*/ 	.short	0x0000


	//----- nvinfo : EIATTR_MAXREG_COUNT
	.align		4
        /*004c*/ 	.byte	0x03, 0x1b
        /*004e*/ 	.short	0x00ff


	//----- nvinfo : EIATTR_MERCURY_ISA_VERSION
	.align		4
        /*0050*/ 	.byte	0x03, 0x5f
        /*0052*/ 	.short	0x0101


	//----- nvinfo : EIATTR_VRC_CTA_INIT_COUNT
	.align		4
        /*0054*/ 	.byte	0x02, 0x4a
	.zero		1
	.zero		1


	//----- nvinfo : EIATTR_EXIT_INSTR_OFFSETS
	.align		4
        /*0058*/ 	.byte	0x04, 0x1c
        /*005a*/ 	.short	(.L_95 - .L_94)


	//   ....[0]....
.L_94:
        /*005c*/ 	.word	0x00000070


	//   ....[1]....
        /*0060*/ 	.word	0x00000290


	//----- nvinfo : EIATTR_CRS_STACK_SIZE
	.align		4
.L_95:
        /*0064*/ 	.byte	0x04, 0x1e
        /*0066*/ 	.short	(.L_97 - .L_96)
.L_96:
        /*0068*/ 	.word	0x00000000


	//----- nvinfo : EIATTR_CBANK_PARAM_SIZE
	.align		4
.L_97:
        /*006c*/ 	.byte	0x03, 0x19
        /*006e*/ 	.short	0x001c


	//----- nvinfo : EIATTR_PARAM_CBANK
	.align		4
        /*0070*/ 	.byte	0x04, 0x0a
        /*0072*/ 	.short	(.L_99 - .L_98)
	.align		4
.L_98:
        /*0074*/ 	.word	index@(.nv.constant0._ZN2vt4cuda17silu_product_fp16EPK6__halfS3_PS1_i)
        /*0078*/ 	.short	0x0380
        /*007a*/ 	.short	0x001c


	//----- nvinfo : EIATTR_SW_WAR
	.align		4
.L_99:
        /*007c*/ 	.byte	0x04, 0x36
        /*007e*/ 	.short	(.L_101 - .L_100)
.L_100:
        /*0080*/ 	.word	0x00000008
.L_101:


//--------------------- .nv.info._ZN2vt4cuda18silu_product_floatEPKfS2_Pfi --------------------------
	.section	.nv.info._ZN2vt4cuda18silu_product_floatEPKfS2_Pfi,"",@"SHT_CUDA_INFO"
	.sectionflags	@""
	.align	4


	//----- nvinfo : EIATTR_CUDA_API_VERSION
	.align		4
        /*0000*/ 	.byte	0x04, 0x37
        /*0002*/ 	.short	(.L_103 - .L_102)
.L_102:
        /*0004*/ 	.word	0x00000082


	//----- nvinfo : EIATTR_KPARAM_INFO
	.align		4
.L_103:
        /*0008*/ 	.byte	0x04, 0x17
        /*000a*/ 	.short	(.L_105 - .L_104)
.L_104:
        /*000c*/ 	.word	0x00000000
        /*0010*/ 	.short	0x0003
        /*0012*/ 	.short	0x0018
        /*0014*/ 	.byte	0x00, 0xf0, 0x11, 0x00


	//----- nvinfo : EIATTR_KPARAM_INFO
	.align		4
.L_105:
        /*0018*/ 	.byte	0x04, 0x17
        /*001a*/ 	.short	(.L_107 - .L_106)
.L_106:
        /*001c*/ 	.word	0x00000000
        /*0020*/ 	.short	0x0002
        /*0022*/ 	.short	0x0010
        /*0024*/ 	.byte	0x00, 0xf5, 0x21, 0x00


	//----- nvinfo : EIATTR_KPARAM_INFO
	.align		4
.L_107:
        /*0028*/ 	.byte	0x04, 0x17
        /*002a*/ 	.short	(.L_109 - .L_108)
.L_108:
        /*002c*/ 	.word	0x00000000
        /*0030*/ 	.short	0x0001
        /*0032*/ 	.short	0x0008
        /*0034*/ 	.byte	0x00, 0xf5, 0x21, 0x00


	//----- nvinfo : EIATTR_KPARAM_INFO
	.align		4
.L_109:
        /*0038*/ 	.byte	0x04, 0x17
        /*003a*/ 	.short	(.L_111 - .L_110)
.L_110:
        /*003c*/ 	.word	0x00000000
        /*0040*/ 	.short	0x0000
        /*0042*/ 	.short	0x0000
        /*0044*/ 	.byte	0x00, 0xf5, 0x21, 0x00


	//----- nvinfo : EIATTR_SPARSE_MMA_MASK
	.align		4
.L_111:
        /*0048*/ 	.byte	0x03, 0x50
        /*004a*/ 	.short	0x0000


	//----- nvinfo : EIATTR_MAXREG_COUNT
	.align		4
        /*004c*/ 	.byte	0x03, 0x1b
        /*004e*/ 	.short	0x00ff


	//----- nvinfo : EIATTR_MERCURY_ISA_VERSION
	.align		4
        /*0050*/ 	.byte	0x03, 0x5f
        /*0052*/ 	.short	0x0101


	//----- nvinfo : EIATTR_VRC_CTA_INIT_COUNT
	.align		4
        /*0054*/ 	.byte	0x02, 0x4a
	.zero		1
	.zero		1


	//----- nvinfo : EIATTR_EXIT_INSTR_OFFSETS
	.align		4
        /*0058*/ 	.byte	0x04, 0x1c
        /*005a*/ 	.short	(.L_113 - .L_112)


	//   ....[0]....
.L_112:
        /*005c*/ 	.word	0x00000070


	//   ....[1]....
        /*0060*/ 	.word	0x00000260


	//----- nvinfo : EIATTR_CRS_STACK_SIZE
	.align		4
.L_113:
        /*0064*/ 	.byte	0x04, 0x1e
        /*0066*/ 	.short	(.L_115 - .L_114)
.L_114:
        /*0068*/ 	.word	0x00000000


	//----- nvinfo : EIATTR_CBANK_PARAM_SIZE
	.align		4
.L_115:
        /*006c*/ 	.byte	0x03, 0x19
        /*006e*/ 	.short	0x001c


	//----- nvinfo : EIATTR_PARAM_CBANK
	.align		4
        /*0070*/ 	.byte	0x04, 0x0a
        /*0072*/ 	.short	(.L_117 - .L_116)
	.align		4
.L_116:
        /*0074*/ 	.word	index@(.nv.constant0._ZN2vt4cuda18silu_product_floatEPKfS2_Pfi)
        /*0078*/ 	.short	0x0380
        /*007a*/ 	.short	0x001c


	//----- nvinfo : EIATTR_SW_WAR
	.align		4
.L_117:
        /*007c*/ 	.byte	0x04, 0x36
        /*007e*/ 	.short	(.L_119 - .L_118)
.L_118:
        /*0080*/ 	.word	0x00000008
.L_119:


//--------------------- .nv.info._ZN2vt4cuda17rotary_embed_fp16EPK6__halfPKfPKiPS1_iiii --------------------------
	.section	.nv.info._ZN2vt4cuda17rotary_embed_fp16EPK6__halfPKfPKiPS1_iiii,"",@"SHT_CUDA_INFO"
	.sectionflags	@""
	.align	4


	//----- nvinfo : EIATTR_CUDA_API_VERSION
	.align		4
        /*0000*/ 	.byte	0x04, 0x37
        /*0002*/ 	.short	(.L_121 - .L_120)
.L_120:
        /*0004*/ 	.word	0x00000082


	//----- nvinfo : EIATTR_KPARAM_INFO
	.align		4
.L_121:
        /*0008*/ 	.byte	0x04, 0x17
        /*000a*/ 	.short	(.L_123 - .L_122)
.L_122:
        /*000c*/ 	.word	0x00000000
        /*0010*/ 	.short	0x0007
        /*0012*/ 	.short	0x002c
        /*0014*/ 	.byte	0x00, 0xf0, 0x11, 0x00


	//----- nvinfo : EIATTR_KPARAM_INFO
	.align		4
.L_123:
        /*0018*/ 	.byte	0x04, 0x17
        /*001a*/ 	.short	(.L_125 - .L_124)
.L_124:
        /*001c*/ 	.word	0x00000000
        /*0020*/ 	.short	0x0006
        /*0022*/ 	.short	0x0028
        /*0024*/ 	.byte	0x00, 0xf0, 0x11, 0x00


	//----- nvinfo : EIATTR_KPARAM_INFO
	.align		4
.L_125:
        /*0028*/ 	.byte	0x04, 0x17
        /*002a*/ 	.short	(.L_127 - .L_126)
.L_126:
        /*002c*/ 	.word	0x00000000
        /*0030*/ 	.short	0x0005
        /*0032*/ 	.short	0x0024
        /*0034*/ 	.byte	0x00, 0xf0, 0x11, 0x00


	//----- nvinfo : EIATTR_KPARAM_INFO
	.align		4
.L_127:
        /*0038*/ 	.byte	0x04, 0x17
        /*003a*/ 	.short	(.L_129 - .L_128)
.L_128:
        /*003c*/ 	.word	0x00000000
        /*0040*/ 	.short	0x0004
        /*0042*/ 	.short	0x0020
        /*0044*/ 	.byte	0x00, 0xf0, 0x11, 0x00


	//----- nvinfo : EIATTR_KPARAM_INFO
	.align		4
.L_129:
        /*0048*/ 	.byte	0x04, 0x17
        /*004a*/ 	.short	(.L_131 - .L_130)
.L_130:
        /*004c*/ 	.word	0x00000000
        /*0050*/ 	.short	0x0003
        /*0052*/ 	.short	0x0018
        /*0054*/ 	.byte	0x00, 0xf5, 0x21, 0x00


	//----- nvinfo : EIATTR_KPARAM_INFO
	.align		4
.L_131:
        /*0058*/ 	.byte	0x04, 0x17
        /*005a*/ 	.short	(.L_133 - .L_132)
.L_132:
        /*005c*/ 	.word	0x00000000
        /*0060*/ 	.short	0x0002
        /*0062*/ 	.short	0x0010
        /*0064*/ 	.byte	0x00, 0xf5, 0x21, 0x00


	//----- nvinfo : EIATTR_KPARAM_INFO
	.align		4
.L_133:
        /*0068*/ 	.byte	0x04, 0x17
        /*006a*/ 	.short	(.L_135 - .L_134)
.L_134:
        /*006c*/ 	.word	0x00000000
        /*0070*/ 	.short	0x0001
        /*0072*/ 	.short	0x0008
        /*0074*/ 	.byte	0x00, 0xf5, 0x21, 0x00


	//----- nvinfo : EIATTR_KPARAM_INFO
	.align		4
.L_135:
        /*0078*/ 	.byte	0x04, 0x17
        /*007a*/ 	.short	(.L_137 - .L_136)
.L_136:
        /*007c*/ 	.word	0x00000000
        /*0080*/ 	.short	0x0000
        /*0082*/ 	.short	0x0000
        /*0084*/ 	.byte	0x00, 0xf5, 0x21, 0x00


	//----- nvinfo : EIATTR_SPARSE_MMA_MASK
	.align		4
.L_137:
        /*0088*/ 	.byte	0x03, 0x50
        /*008a*/ 	.short	0x0000


	//----- nvinfo : EIATTR_MAXREG_COUNT
	.align		4
        /*008c*/ 	.byte	0x03, 0x1b
        /*008e*/ 	.short	0x00ff


	//----- nvinfo : EIATTR_MERCURY_ISA_VERSION
	.align		4
        /*0090*/ 	.byte	0x03, 0x5f
        /*0092*/ 	.short	0x0101


	//----- nvinfo : EIATTR_VRC_CTA_INIT_COUNT
	.align		4
        /*0094*/ 	.byte	0x02, 0x4a
	.zero		1
	.zero		1


	//----- nvinfo : EIATTR_EXIT_INSTR_OFFSETS
	.align		4
        /*0098*/ 	.byte	0x04, 0x1c
        /*009a*/ 	.short	(.L_139 - .L_138)


	//   ....[0]....
.L_138:
        /*009c*/ 	.word	0x000000c0


	//   ....[1]....
        /*00a0*/ 	.word	0x00000610


	//   ....[2]....
        /*00a4*/ 	.word	0x00000d90


	//   ....[3]....
        /*00a8*/ 	.word	0x00001190


	//   ....[4]....
        /*00ac*/ 	.word	0x00001340


	//----- nvinfo : EIATTR_CRS_STACK_SIZE
	.align		4
.L_139:
        /*00b0*/ 	.byte	0x04, 0x1e
        /*00b2*/ 	.short	(.L_141 - .L_140)
.L_140:
        /*00b4*/ 	.word	0x00000000


	//----- nvinfo : EIATTR_CBANK_PARAM_SIZE
	.align		4
.L_141:
        /*00b8*/ 	.byte	0x03, 0x19
        /*00ba*/ 	.short	0x0030


	//----- nvinfo : EIATTR_PARAM_CBANK
	.align		4
        /*00bc*/ 	.byte	0x04, 0x0a
        /*00be*/ 	.short	(.L_143 - .L_142)
	.align		4
.L_142:
        /*00c0*/ 	.word	index@(.nv.constant0._ZN2vt4cuda17rotary_embed_fp16EPK6__halfPKfPKiPS1_iiii)
        /*00c4*/ 	.short	0x0380
        /*00c6*/ 	.short	0x0030


	//----- nvinfo : EIATTR_SW_WAR
	.align		4
.L_143:
        /*00c8*/ 	.byte	0x04, 0x36
        /*00ca*/ 	.short	(.L_145 - .L_144)
.L_144:
        /*00cc*/ 	.word	0x00000008
.L_145:


//--------------------- .nv.info._ZN2vt4cuda18rotary_embed_floatEPKfS2_PKiPfiiii --------------------------
	.section	.nv.info._ZN2vt4cuda18rotary_embed_floatEPKfS2_PKiPfiiii,"",@"SHT_CUDA_INFO"
	.sectionflags	@""
	.align	4


	//----- nvinfo : EIATTR_CUDA_API_VERSION
	.align		4
        /*0000*/ 	.byte	0x04, 0x37
        /*0002*/ 	.short	(.L_147 - .L_146)
.L_146:
        /*0004*/ 	.word	0x00000082


	//----- nvinfo : EIATTR_KPARAM_INFO
	.align		4
.L_147:
        /*0008*/ 	.byte	0x04, 0x17
        /*000a*/ 	.short	(.L_149 - .L_148)
.L_148:
        /*000c*/ 	.word	0x00000000
        /*0010*/ 	.short	0x0007
        /*0012*/ 	.short	0x002c
        /*0014*/ 	.byte	0x00, 0xf0, 0x11, 0x00


	//----- nvinfo : EIATTR_KPARAM_INFO
	.align		4
.L_149:
        /*0018*/ 	.byte	0x04, 0x17
        /*001a*/ 	.short	(.L_151 - .L_150)
.L_150:
        /*001c*/ 	.word	0x00000000
        /*0020*/ 	.short	0x0006
        /*0022*/ 	.short	0x0028
        /*0024*/ 	.byte	0x00, 0xf0, 0x11, 0x00


	//----- nvinfo : EIATTR_KPARAM_INFO
	.align		4
.L_151:
        /*0028*/ 	.byte	0x04, 0x17
        /*002a*/ 	.short	(.L_153 - .L_152)
.L_152:
        /*002c*/ 	.word	0x00000000
        /*0030*/ 	.short	0x0005
        /*0032*/ 	.short	0x0024
        /*0034*/ 	.byte	0x00, 0xf0, 0x11, 0x00


	//----- nvinfo : EIATTR_KPARAM_INFO
	.align		4
.L_153:
        /*0038*/ 	.byte	0x04, 0x17
        /*003a*/ 	.short	(.L_155 - .L_154)
.L_154:
        /*003c*/ 	.word	0x00000000
        /*0040*/ 	.short	0x0004
        /*0042*/ 	.short	0x0020
        /*0044*/ 	.byte	0x00, 0xf0, 0x11, 0x00


	//----- nvinfo : EIATTR_KPARAM_INFO
	.align		4
.L_155:
        /*0048*/ 	.byte	0x04, 0x17
        /*004a*/ 	.short	(.L_157 - .L_156)
.L_156:
        /*004c*/ 	.word	0x00000000
        /*0050*/ 	.short	0x0003
        /*0052*/ 	.short	0x0018
        /*0054*/ 	.byte	0x00, 0xf5, 0x21, 0x00


	//----- nvinfo : EIATTR_KPARAM_INFO
	.align		4
.L_157:
        /*0058*/ 	.byte	0x04, 0x17
        /*005a*/ 	.short	(.L_159 - .L_158)
.L_158:
        /*005c*/ 	.word	0x00000000
        /*0060*/ 	.short	0x0002
        /*0062*/ 	.short	0x0010
        /*0064*/ 	.byte	0x00, 0xf5, 0x21, 0x00


	//----- nvinfo : EIATTR_KPARAM_INFO
	.align		4
.L_159:
        /*0068*/ 	.byte	0x04, 0x17
        /*006a*/ 	.short	(.L_161 - .L_160)
.L_160:
        /*006c*/ 	.word	0x00000000
        /*0070*/ 	.short	0x0001
        /*0072*/ 	.short	0x0008
        /*0074*/ 	.byte	0x00, 0xf5, 0x21, 0x00


	//----- nvinfo : EIATTR_KPARAM_INFO
	.align		4
.L_161:
        /*0078*/ 	.byte	0x04, 0x17
        /*007a*/ 	.short	(.L_163 - .L_162)
.L_162:
        /*007c*/ 	.word	0x00000000
        /*0080*/ 	.short	0x0000
        /*0082*/ 	.short	0x0000
        /*0084*/ 	.byte	0x00, 0xf5, 0x21, 0x00


	//----- nvinfo : EIATTR_SPARSE_MMA_MASK
	.align		4
.L_163:
        /*0088*/ 	.byte	0x03, 0x50
        /*008a*/ 	.short	0x0000


	//----- nvinfo : EIATTR_MAXREG_COUNT
	.align		4
        /*008c*/ 	.byte	0x03, 0x1b
        /*008e*/ 	.short	0x00ff


	//----- nvinfo : EIATTR_MERCURY_ISA_VERSION
	.align		4
        /*0090*/ 	.byte	0x03, 0x5f
        /*0092*/ 	.short	0x0101


	//----- nvinfo : EIATTR_VRC_CTA_INIT_COUNT
	.align		4
        /*0094*/ 	.byte	0x02, 0x4a
	.zero		1
	.zero		1


	//----- nvinfo : EIATTR_EXIT_INSTR_OFFSETS
	.align		4
        /*0098*/ 	.byte	0x04, 0x1c
        /*009a*/ 	.short	(.L_165 - .L_164)


	//   ....[0]....
.L_164:
        /*009c*/ 	.word	0x000000c0


	//   ....[1]....
        /*00a0*/ 	.word	0x00000610


	//   ....[2]....
        /*00a4*/ 	.word	0x00000c30


	//   ....[3]....
        /*00a8*/ 	.word	0x00000f90


	//   ....[4]....
        /*00ac*/ 	.word	0x000010f0


	//----- nvinfo : EIATTR_CRS_STACK_SIZE
	.align		4
.L_165:
        /*00b0*/ 	.byte	0x04, 0x1e
        /*00b2*/ 	.short	(.L_167 - .L_166)
.L_166:
        /*00b4*/ 	.word	0x00000000


	//----- nvinfo : EIATTR_CBANK_PARAM_SIZE
	.align		4
.L_167:
        /*00b8*/ 	.byte	0x03, 0x19
        /*00ba*/ 	.short	0x0030


	//----- nvinfo : EIATTR_PARAM_CBANK
	.align		4
        /*00bc*/ 	.byte	0x04, 0x0a
        /*00be*/ 	.short	(.L_169 - .L_168)
	.align		4
.L_168:
        /*00c0*/ 	.word	index@(.nv.constant0._ZN2vt4cuda18rotary_embed_floatEPKfS2_PKiPfiiii)
        /*00c4*/ 	.short	0x0380
        /*00c6*/ 	.short	0x0030


	//----- nvinfo : EIATTR_SW_WAR
	.align		4
.L_169:
        /*00c8*/ 	.byte	0x04, 0x36
        /*00ca*/ 	.short	(.L_171 - .L_170)
.L_170:
        /*00cc*/ 	.word	0x00000008
.L_171:


//--------------------- .nv.info._ZN2vt4cuda10rsqrt_fp16EPK6__halfPS1_if --------------------------
	.section	.nv.info._ZN2vt4cuda10rsqrt_fp16EPK6__halfPS1_if,"",@"SHT_CUDA_INFO"
	.sectionflags	@""
	.align	4


	//----- nvinfo : EIATTR_CUDA_API_VERSION
	.align		4
        /*0000*/ 	.byte	0x04, 0x37
        /*0002*/ 	.short	(.L_173 - .L_172)
.L_172:
        /*0004*/ 	.word	0x00000082


	//----- nvinfo : EIATTR_KPARAM_INFO
	.align		4
.L_173:
        /*0008*/ 	.byte	0x04, 0x17
        /*000a*/ 	.short	(.L_175 - .L_174)
.L_174:
        /*000c*/ 	.word	0x00000000
        /*0010*/ 	.short	0x0003
        /*0012*/ 	.short	0x0014
        /*0014*/ 	.byte	0x00, 0xf0, 0x11, 0x00


	//----- nvinfo : EIATTR_KPARAM_INFO
	.align		4
.L_175:
        /*0018*/ 	.byte	0x04, 0x17
        /*001a*/ 	.short	(.L_177 - .L_176)
.L_176:
        /*001c*/ 	.word	0x00000000
        /*0020*/ 	.short	0x0002
        /*0022*/ 	.short	0x0010
        /*0024*/ 	.byte	0x00, 0xf0, 0x11, 0x00


	//----- nvinfo : EIATTR_KPARAM_INFO
	.align		4
.L_177:
        /*0028*/ 	.byte	0x04, 0x17
        /*002a*/ 	.short	(.L_179 - .L_178)
.L_178:
        /*002c*/ 	.word	0x00000000
        /*0030*/ 	.short	0x0001
        /*0032*/ 	.short	0x0008
        /*0034*/ 	.byte	0x00, 0xf5, 0x21, 0x00


	//----- nvinfo : EIATTR_KPARAM_INFO
	.align		4
.L_179:
        /*0038*/ 	.byte	0x04, 0x17
        /*003a*/ 	.short	(.L_181 - .L_180)
.L_180:
        /*003c*/ 	.word	0x00000000
        /*0040*/ 	.short	0x0000
        /*0042*/ 	.short	0x0000
        /*0044*/ 	.byte	0x00, 0xf5, 0x21, 0x00


	//----- nvinfo : EIATTR_SPARSE_MMA_MASK
	.align		4
.L_181:
        /*0048*/ 	.byte	0x03, 0x50
        /*004a*/ 	.short	0x0000


	//----- nvinfo : EIATTR_MAXREG_COUNT
	.align		4
        /*004c*/ 	.byte	0x03, 0x1b
        /*004e*/ 	.short	0x00ff


	//----- nvinfo : EIATTR_MERCURY_ISA_VERSION
	.align		4
        /*0050*/ 	.byte	0x03, 0x5f
        /*0052*/ 	.short	0x0101


	//----- nvinfo : EIATTR_VRC_CTA_INIT_COUNT
	.align		4
        /*0054*/ 	.byte	0x02, 0x4a
	.zero		1
	.zero		1


	//----- nvinfo : EIATTR_EXIT_INSTR_OFFSETS
	.align		4
        /*0058*/ 	.byte	0x04, 0x1c
        /*005a*/ 	.short	(.L_183 - .L_182)


	//   ....[0]....
.L_182:
        /*005c*/ 	.word	0x00000070


	//   ....[1]....
        /*0060*/ 	.word	0x000003c0


	//----- nvinfo : EIATTR_CRS_STACK_SIZE
	.align		4
.L_183:
        /*0064*/ 	.byte	0x04, 0x1e
        /*0066*/ 	.short	(.L_185 - .L_184)
.L_184:
        /*0068*/ 	.word	0x00000000


	//----- nvinfo : EIATTR_CBANK_PARAM_SIZE
	.align		4
.L_185:
        /*006c*/ 	.byte	0x03, 0x19
        /*006e*/ 	.short	0x0018


	//----- nvinfo : EIATTR_PARAM_CBANK
	.align		4
        /*0070*/ 	.byte	0x04, 0x0a
        /*0072*/ 	.short	(.L_187 - .L_186)
	.align		4
.L_186:
        /*0074*/ 	.word	index@(.nv.constant0._ZN2vt4cuda10rsqrt_fp16EPK6__halfPS1_if)
        /*0078*/ 	.short	0x0380
        /*007a*/ 	.short	0x0018


	//----- nvinfo : EIATTR_SW_WAR
	.align		4
.L_187:
        /*007c*/ 	.byte	0x04, 0x36
        /*007e*/ 	.short	(.L_189 - .L_188)
.L_188:
        /*0080*/ 	.word	0x00000008
.L_189:


//--------------------- .nv.info._ZN2vt4cuda11rsqrt_floatEPKfPfif --------------------------
	.section	.nv.info._ZN2vt4cuda11rsqrt_floatEPKfPfif,"",@"SHT_CUDA_INFO"
	.sectionflags	@""
	.align	4


	//----- nvinfo : EIATTR_CUDA_API_VERSION
	.align		4
        /*0000*/ 	.byte	0x04, 0x37
        /*0002*/ 	.short	(.L_191 - .L_190)
.L_190:
        /*0004*/ 	.word	0x00000082


	//----- nvinfo : EIATTR_KPARAM_INFO
	.align		4
.L_191:
        /*0008*/ 	.byte	0x04, 0x17
        /*000a*/ 	.short	(.L_193 - .L_192)
.L_192:
        /*000c*/ 	.word	0x00000000
        /*0010*/ 	.short	0x0003
        /*0012*/ 	.short	0x0014
        /*0014*/ 	.byte	0x00, 0xf0, 0x11, 0x00


	//----- nvinfo : EIATTR_KPARAM_INFO
	.align		4
.L_193:
        /*0018*/ 	.byte	0x04, 0x17
        /*001a*/ 	.short	(.L_195 - .L_194)
.L_194:
        /*001c*/ 	.word	0x00000000
        /*0020*/ 	.short	0x0002
        /*0022*/ 	.short	0x0010
        /*0024*/ 	.byte	0x00, 0xf0, 0x11, 0x00


	//----- nvinfo : EIATTR_KPARAM_INFO
	.align		4
.L_195:
        /*0028*/ 	.byte	0x04, 0x17
        /*002a*/ 	.short	(.L_197 - .L_196)
.L_196:
        /*002c*/ 	.word	0x00000000
        /*0030*/ 	.short	0x0001
        /*0032*/ 	.short	0x0008
        /*0034*/ 	.byte	0x00, 0xf5, 0x21, 0x00


	//----- nvinfo : EIATTR_KPARAM_INFO
	.align		4
.L_197:
        /*0038*/ 	.byte	0x04, 0x17
        /*003a*/ 	.short	(.L_199 - .L_198)
.L_198:
        /*003c*/ 	.word	0x00000000
        /*0040*/ 	.short	0x0000
        /*0042*/ 	.short	0x0000
        /*0044*/ 	.byte	0x00, 0xf5, 0x21, 0x00


	//----- nvinfo : EIATTR_SPARSE_MMA_MASK
	.align		4
.L_199:
        /*0048*/ 	.byte	0x03, 0x50
        /*004a*/ 	.short	0x0000


	//----- nvinfo : EIATTR_MAXREG_COUNT
	.align		4
        /*004c*/ 	.byte	0x03, 0x1b
        /*004e*/ 	.short	0x00ff


	//----- nvinfo : EIATTR_MERCURY_ISA_VERSION
	.align		4
        /*0050*/ 	.byte	0x03, 0x5f
        /*0052*/ 	.short	0x0101


	//----- nvinfo : EIATTR_VRC_CTA_INIT_COUNT
	.align		4
        /*0054*/ 	.byte	0x02, 0x4a
	.zero		1
	.zero		1


	//----- nvinfo : EIATTR_EXIT_INSTR_OFFSETS
	.align		4
        /*0058*/ 	.byte	0x04, 0x1c
        /*005a*/ 	.short	(.L_201 - .L_200)


	//   ....[0]....
.L_200:
        /*005c*/ 	.word	0x00000070


	//   ....[1]....
        /*0060*/ 	.word	0x000003a0


	//----- nvinfo : EIATTR_CRS_STACK_SIZE
	.align		4
.L_201:
        /*0064*/ 	.byte	0x04, 0x1e
        /*0066*/ 	.short	(.L_203 - .L_202)
.L_202:
        /*0068*/ 	.word	0x00000000


	//----- nvinfo : EIATTR_CBANK_PARAM_SIZE
	.align		4
.L_203:
        /*006c*/ 	.byte	0x03, 0x19
        /*006e*/ 	.short	0x0018


	//----- nvinfo : EIATTR_PARAM_CBANK
	.align		4
        /*0070*/ 	.byte	0x04, 0x0a
        /*0072*/ 	.short	(.L_205 - .L_204)
	.align		4
.L_204:
        /*0074*/ 	.word	index@(.nv.constant0._ZN2vt4cuda11rsqrt_floatEPKfPfif)
        /*0078*/ 	.short	0x0380
        /*007a*/ 	.short	0x0018


	//----- nvinfo : EIATTR_SW_WAR
	.align		4
.L_205:
        /*007c*/ 	.byte	0x04, 0x36
        /*007e*/ 	.short	(.L_207 - .L_206)
.L_206:
        /*0080*/ 	.word	0x00000008
.L_207:


//--------------------- .nv.info._ZN2vt4cuda9mask_fp16EPKiP6__halfiii --------------------------
	.section	.nv.info._ZN2vt4cuda9mask_fp16EPKiP6__halfiii,"",@"SHT_CUDA_INFO"
	.sectionflags	@""
	.align	4


	//----- nvinfo : EIATTR_CUDA_API_VERSION
	.align		4
        /*0000*/ 	.byte	0x04, 0x37
        /*0002*/ 	.short	(.L_209 - .L_208)
.L_208:
        /*0004*/ 	.word	0x00000082


	//----- nvinfo : EIATTR_KPARAM_INFO
	.align		4
.L_209:
        /*0008*/ 	.byte	0x04, 0x17
        /*000a*/ 	.short	(.L_211 - .L_210)
.L_210:
        /*000c*/ 	.word	0x00000000
        /*0010*/ 	.short	0x0004
        /*0012*/ 	.short	0x0018
        /*0014*/ 	.byte	0x00, 0xf0, 0x11, 0x00


	//----- nvinfo : EIATTR_KPARAM_INFO
	.align		4
.L_211:
        /*0018*/ 	.byte	0x04, 0x17
        /*001a*/ 	.short	(.L_213 - .L_212)
.L_212:
        /*001c*/ 	.word	0x00000000
        /*0020*/ 	.short	0x0003
        /*0022*/ 	.short	0x0014
        /*0024*/ 	.byte	0x00, 0xf0, 0x11, 0x00


	//----- nvinfo : EIATTR_KPARAM_INFO
	.align		4
.L_213:
        /*0028*/ 	.byte	0x04, 0x17
        /*002a*/ 	.short	(.L_215 - .L_214)
.L_214:
        /*002c*/ 	.word	0x00000000
        /*0030*/ 	.short	0x0002
        /*0032*/ 	.short	0x0010
        /*0034*/ 	.byte	0x00, 0xf0, 0x11, 0x00


	//----- nvinfo : EIATTR_KPARAM_INFO
	.align		4
.L_215:
        /*0038*/ 	.byte	0x04, 0x17
        /*003a*/ 	.short	(.L_217 - .L_216)
.L_216:
        /*003c*/ 	.word	0x00000000
        /*0040*/ 	.short	0x0001
        /*0042*/ 	.short	0x0008
        /*0044*/ 	.byte	0x00, 0xf5, 0x21, 0x00


	//----- nvinfo : EIATTR_KPARAM_INFO
	.align		4
.L_217:
        /*0048*/ 	.byte	0x04, 0x17
        /*004a*/ 	.short	(.L_219 - .L_218)
.L_218:
        /*004c*/ 	.word	0x00000000
        /*0050*/ 	.short	0x0000
        /*0052*/ 	.short	0x0000
        /*0054*/ 	.byte	0x00, 0xf5, 0x21, 0x00


	//----- nvinfo : EIATTR_SPARSE_MMA_MASK
	.align		4
.L_219:
        /*0058*/ 	.byte	0x03, 0x50
        /*005a*/ 	.short	0x0000


	//----- nvinfo : EIATTR_MAXREG_COUNT
	.align		4
        /*005c*/ 	.byte	0x03, 0x1b
        /*005e*/ 	.short	0x00ff


	//----- nvinfo : EIATTR_MERCURY_ISA_VERSION
	.align		4
        /*0060*/ 	.byte	0x03, 0x5f
        /*0062*/ 	.short	0x0101


	//----- nvinfo : EIATTR_VRC_CTA_INIT_COUNT
	.align		4
        /*0064*/ 	.byte	0x02, 0x4a
	.zero		1
	.zero		1


	//----- nvinfo : EIATTR_EXIT_INSTR_OFFSETS
	.align		4
        /*0068*/ 	.byte	0x04, 0x1c
        /*006a*/ 	.short	(.L_221 - .L_220)


	//   ....[0]....
.L_220:
        /*006c*/ 	.word	0x00000080


	//   ....[1]....
        /*0070*/ 	.word	0x000007e0


	//   ....[2]....
        /*0074*/ 	.word	0x00000ac0


	//   ....[3]....
        /*0078*/ 	.word	0x00000c50


	//----- nvinfo : EIATTR_CRS_STACK_SIZE
	.align		4
.L_221:
        /*007c*/ 	.byte	0x04, 0x1e
        /*007e*/ 	.short	(.L_223 - .L_222)
.L_222:
        /*0080*/ 	.word	0x00000000


	//----- nvinfo : EIATTR_CBANK_PARAM_SIZE
	.align		4
.L_223:
        /*0084*/ 	.byte	0x03, 0x19
        /*0086*/ 	.short	0x001c


	//----- nvinfo : EIATTR_PARAM_CBANK
	.align		4
        /*0088*/ 	.byte	0x04, 0x0a
        /*008a*/ 	.short	(.L_225 - .L_224)
	.align		4
.L_224:
        /*008c*/ 	.word	index@(.nv.constant0._ZN2vt4cuda9mask_fp16EPKiP6__halfiii)
        /*0090*/ 	.short	0x0380
        /*0092*/ 	.short	0x001c


	//----- nvinfo : EIATTR_SW_WAR
	.align		4
.L_225:
        /*0094*/ 	.byte	0x04, 0x36
        /*0096*/ 	.short	(.L_227 - .L_226)
.L_226:
        /*0098*/ 	.word	0x00000008
.L_227:


//--------------------- .nv.info._ZN2vt4cuda10mask_floatEPKiPffiii --------------------------
	.section	.nv.info._ZN2vt4cuda10mask_floatEPKiPffiii,"",@"SHT_CUDA_INFO"
	.sectionflags	@""
	.align	4


	//----- nvinfo : EIATTR_CUDA_API_VERSION
	.align		4
        /*0000*/ 	.byte	0x04, 0x37
        /*0002*/ 	.short	(.L_229 - .L_228)
.L_228:
        /*0004*/ 	.word	0x00000082


	//----- nvinfo : EIATTR_KPARAM_INFO
	.align		4
.L_229:
        /*0008*/ 	.byte	0x04, 0x17
        /*000a*/ 	.short	(.L_231 - .L_230)
.L_230:
        /*000c*/ 	.word	0x00000000
        /*0010*/ 	.short	0x0005
        /*0012*/ 	.short	0x001c
        /*0014*/ 	.byte	0x00, 0xf0, 0x11, 0x00


	//----- nvinfo : EIATTR_KPARAM_INFO
	.align		4
.L_231:
        /*0018*/ 	.byte	0x04, 0x17
        /*001a*/ 	.short	(.L_233 - .L_232)
.L_232:
        /*001c*/ 	.word	0x00000000
        /*0020*/ 	.short	0x0004
        /*0022*/ 	.short	0x0018
        /*0024*/ 	.byte	0x00, 0xf0, 0x11, 0x00


	//----- nvinfo : EIATTR_KPARAM_INFO
	.align		4
.L_233:
        /*0028*/ 	.byte	0x04, 0x17
        /*002a*/ 	.short	(.L_235 - .L_234)
.L_234:
        /*002c*/ 	.word	0x00000000
        /*0030*/ 	.short	0x0003
        /*0032*/ 	.short	0x0014
        /*0034*/ 	.byte	0x00, 0xf0, 0x11, 0x00


	//----- nvinfo : EIATTR_KPARAM_INFO
	.align		4
.L_235:
        /*0038*/ 	.byte	0x04, 0x17
        /*003a*/ 	.short	(.L_237 - .L_236)
.L_236:
        /*003c*/ 	.word	0x00000000
        /*0040*/ 	.short	0x0002
        /*0042*/ 	.short	0x0010
        /*0044*/ 	.byte	0x00, 0xf0, 0x11, 0x00


	//----- nvinfo : EIATTR_KPARAM_INFO
	.align		4
.L_237:
        /*0048*/ 	.byte	0x04, 0x17
        /*004a*/ 	.short	(.L_239 - .L_238)
.L_238:
        /*004c*/ 	.word	0x00000000
        /*0050*/ 	.short	0x0001
        /*0052*/ 	.short	0x0008
        /*0054*/ 	.byte	0x00, 0xf5, 0x21, 0x00


	//----- nvinfo : EIATTR_KPARAM_INFO
	.align		4
.L_239:
        /*0058*/ 	.byte	0x04, 0x17
        /*005a*/ 	.short	(.L_241 - .L_240)
.L_240:
        /*005c*/ 	.word	0x00000000
        /*0060*/ 	.short	0x0000
        /*0062*/ 	.short	0x0000
        /*0064*/ 	.byte	0x00, 0xf5, 0x21, 0x00


	//----- nvinfo : EIATTR_SPARSE_MMA_MASK
	.align		4
.L_241:
        /*0068*/ 	.byte	0x03, 0x50
        /*006a*/ 	.short	0x0000


	//----- nvinfo : EIATTR_MAXREG_COUNT
	.align		4
        /*006c*/ 	.byte	0x03, 0x1b
        /*006e*/ 	.short	0x00ff


	//----- nvinfo : EIATTR_MERCURY_ISA_VERSION
	.align		4
        /*0070*/ 	.byte	0x03, 0x5f
        /*0072*/ 	.short	0x0101


	//----- nvinfo : EIATTR_VRC_CTA_INIT_COUNT
	.align		4
        /*0074*/ 	.byte	0x02, 0x4a
	.zero		1
	.zero		1


	//----- nvinfo : EIATTR_EXIT_INSTR_OFFSETS
	.align		4
        /*0078*/ 	.byte	0x04, 0x1c
        /*007a*/ 	.short	(.L_243 - .L_242)


	//   ....[0]....
.L_242:
        /*007c*/ 	.word	0x00000090


	//   ....[1]....
        /*0080*/ 	.word	0x000007f0


	//   ....[2]....
        /*0084*/ 	.word	0x00000ac0


	//   ....[3]....
        /*0088*/ 	.word	0x00000c50


	//----- nvinfo : EIATTR_CRS_STACK_SIZE
	.align		4
.L_243:
        /*008c*/ 	.byte	0x04, 0x1e
        /*008e*/ 	.short	(.L_245 - .L_244)
.L_244:
        /*0090*/ 	.word	0x00000000


	//----- nvinfo : EIATTR_CBANK_PARAM_SIZE
	.align		4
.L_245:
        /*0094*/ 	.byte	0x03, 0x19
        /*0096*/ 	.short	0x0020


	//----- nvinfo : EIATTR_PARAM_CBANK
	.align		4
        /*0098*/ 	.byte	0x04, 0x0a
        /*009a*/ 	.short	(.L_247 - .L_246)
	.align		4
.L_246:
        /*009c*/ 	.word	index@(.nv.constant0._ZN2vt4cuda10mask_floatEPKiPffiii)
        /*00a0*/ 	.short	0x0380
        /*00a2*/ 	.short	0x0020


	//----- nvinfo : EIATTR_SW_WAR
	.align		4
.L_247:
        /*00a4*/ 	.byte	0x04, 0x36
        /*00a6*/ 	.short	(.L_249 - .L_248)
.L_248:
        /*00a8*/ 	.word	0x00000008
.L_249:


//--------------------- .nv.callgraph             --------------------------
	.section	.nv.callgraph,"",@"SHT_CUDA_CALLGRAPH"
	.align	4
	.sectionentsize	8
	.align		4
        /*0000*/ 	.word	0x00000000
	.align		4
        /*0004*/ 	.word	0xffffffff
	.align		4
        /*0008*/ 	.word	0x00000000
	.align		4
        /*000c*/ 	.word	0xfffffffe
	.align		4
        /*0010*/ 	.word	0x00000000
	.align		4
        /*0014*/ 	.word	0xfffffffd
	.align		4
        /*0018*/ 	.word	0x00000000
	.align		4
        /*001c*/ 	.word	0xfffffffc


//--------------------- .text._ZN2vt4cuda13float_to_fp16EPKfP6__halfi --------------------------
	.section	.text._ZN2vt4cuda13float_to_fp16EPKfP6__halfi,"ax",@progbits
	.align	128
        .global         _ZN2vt4cuda13float_to_fp16EPKfP6__halfi
        .type           _ZN2vt4cuda13float_to_fp16EPKfP6__halfi,@function
        .size           _ZN2vt4cuda13float_to_fp16EPKfP6__halfi,(.L_x_103 - _ZN2vt4cuda13float_to_fp16EPKfP6__halfi)
        .other          _ZN2vt4cuda13float_to_fp16EPKfP6__halfi,@"STO_CUDA_ENTRY STV_DEFAULT"
_ZN2vt4cuda13float_to_fp16EPKfP6__halfi:
.text._ZN2vt4cuda13float_to_fp16EPKfP6__halfi:
[----:B------:R-:W-:Y:S01]  /*0000*/  LDC R1, c[0x0][0x37c] ;  /* 0x0000df00ff017b82 */ /* 0x000fe20000000800 */
[----:B------:R-:W0:Y:S07]  /*0010*/  S2R R0, SR_TID.X ;  /* 0x0000000000007919 */ /* 0x000e2e0000002100 */
[----:B------:R-:W0:Y:S01]  /*0020*/  S2UR UR4, SR_CTAID.X ;  /* 0x00000000000479c3 */ /* 0x000e220000002500 */
[----:B------:R-:W1:Y:S07]  /*0030*/  LDCU UR5, c[0x0][0x390] ;  /* 0x00007200ff0577ac */ /* 0x000e6e0008000800 */
[----:B------:R-:W0:Y:S02]  /*0040*/  LDC R7, c[0x0][0x360] ;  /* 0x0000d800ff077b82 */ /* 0x000e240000000800 */
[----:B0-----:R-:W-:-:S05]  /*0050*/  IMAD R7, R7, UR4, R0 ;  /* 0x0000000407077c24 */ /* 0x001fca000f8e0200 */
[----:B-1----:R-:W-:-:S13]  /*0060*/  ISETP.GE.AND P0, PT, R7, UR5, PT ;  /* 0x0000000507007c0c */ /* 0x002fda000bf06270 */
[----:B------:R-:W-:Y:S05]  /*0070*/  @P0 EXIT ;  /* 0x000000000000094d */ /* 0x000fea0003800000 */
[----:B------:R-:W0:Y:S01]  /*0080*/  LDC.64 R2, c[0x0][0x380] ;  /* 0x0000e000ff027b82 */ /* 0x000e220000000a00 */
[----:B------:R-:W1:Y:S07]  /*0090*/  LDCU.64 UR4, c[0x0][0x358] ;  /* 0x00006b00ff0477ac */ /* 0x000e6e0008000a00 */
[----:B------:R-:W2:Y:S01]  /*00a0*/  LDC.64 R4, c[0x0][0x388] ;  /* 0x0000e200ff047b82 */ /* 0x000ea20000000a00 */
[----:B0-----:R-:W-:-:S06]  /*00b0*/  IMAD.WIDE R2, R7, 0x4, R2 ;  /* 0x0000000407027825 */ /* 0x001fcc00078e0202 */
[----:B-1----:R-:W3:Y:S01]  /*00c0*/  LDG.E R2, desc[UR4][R2.64] ;  /* 0x0000000402027981 */ /* 0x002ee2000c1e1900 */
[----:B--2---:R-:W-:Y:S01]  /*00d0*/  IMAD.WIDE R4, R7, 0x2, R4 ;  /* 0x0000000207047825 */ /* 0x004fe200078e0204 */
[----:B---3--:R-:W-:-:S05]  /*00e0*/  F2FP.F16.F32.PACK_AB R0, RZ, R2 ;  /* 0x00000002ff00723e */ /* 0x008fca00000000ff */
[----:B------:R-:W-:-:S05]  /*00f0*/  HADD2.F32 R0, -RZ, R0.H0_H0 ;  /* 0x20000000ff007230 */ /* 0x000fca0000004100 */
[----:B------:R-:W-:-:S05]  /*0100*/  F2FP.F16.F32.PACK_AB R0, RZ, R0 ;  /* 0x00000000ff00723e */ /* 0x000fca00000000ff */
[----:B------:R-:W-:Y:S01]  /*0110*/  STG.E.U16 desc[UR4][R4.64], R0 ;  /* 0x0000000004007986 */ /* 0x000fe2000c101504 */
[----:B------:R-:W-:Y:S05]  /*0120*/  EXIT ;  /* 0x000000000000794d */ /* 0x000fea0003800000 */
.L_x_0:
[----:B------:R-:W-:-:S00]  /*0130*/  BRA `(.L_x_0) ;  /* 0xfffffffc00fc7947 */ /* 0x000fc0000383ffff */
[----:B------:R-:W-:-:S00]  /*0140*/  NOP ;  /* 0x0000000000007918 */ /* 0x000fc00000000000 */
        /* <DEDUP_REMOVED lines=11> */
.L_x_103:


//--------------------- .text._ZN2vt4cuda17silu_product_fp16EPK6__halfS3_PS1_i --------------------------
	.section	.text._ZN2vt4cuda17silu_product_fp16EPK6__halfS3_PS1_i,"ax",@progbits
	.align	128
        .global         _ZN2vt4cuda17silu_product_fp16EPK6__halfS3_PS1_i
        .type           _ZN2vt4cuda17silu_product_fp16EPK6__halfS3_PS1_i,@function
        .size           _ZN2vt4cuda17silu_product_fp16EPK6__halfS3_PS1_i,(.L_x_95 - _ZN2vt4cuda17silu_product_fp16EPK6__halfS3_PS1_i)
        .other          _ZN2vt4cuda17silu_product_fp16EPK6__halfS3_PS1_i,@"STO_CUDA_ENTRY STV_DEFAULT"
_ZN2vt4cuda17silu_product_fp16EPK6__halfS3_PS1_i:
.text._ZN2vt4cuda17silu_product_fp16EPK6__halfS3_PS1_i:
        /* <DEDUP_REMOVED lines=11> */
[----:B0-----:R-:W-:-:S05]  /*00b0*/  IMAD.WIDE R4, R2, 0x2, R4 ;  /* 0x0000000202047825 */ /* 0x001fca00078e0204 */
[----:B-1----:R-:W3:Y:S01]  /*00c0*/  LDG.E.U16 R0, desc[UR4][R4.64] ;  /* 0x0000000404007981 */ /* 0x002ee2000c1e1500 */
[----:B--2---:R-:W-:-:S06]  /*00d0*/  IMAD.WIDE R6, R2, 0x2, R6 ;  /* 0x0000000202067825 */ /* 0x004fcc00078e0206 */
[----:B------:R-:W2:Y:S01]  /*00e0*/  LDG.E.U16 R6, desc[UR4][R6.64] ;  /* 0x0000000406067981 */ /* 0x000ea2000c1e1500 */
[----:B------:R-:W-:Y:S01]  /*00f0*/  BSSY.RECONVERGENT B0, `(.L_x_1) ;  /* 0x0000014000007945 */ /* 0x000fe20003800200 */
[----:B---3--:R-:W-:-:S05]  /*0100*/  HADD2.F32 R0, -RZ, R0.H0_H0 ;  /* 0x20000000ff007230 */ /* 0x008fca0000004100 */
[----:B------:R-:W-:-:S05]  /*0110*/  FMUL R3, R0, -1.4426950216293334961 ;  /* 0xbfb8aa3b00037820 */ /* 0x000fca0000400000 */
[----:B------:R-:W-:-:S13]  /*0120*/  FSETP.GEU.AND P0, PT, R3, -126, PT ;  /* 0xc2fc00000300780b */ /* 0x000fda0003f0e000 */
[----:B------:R-:W-:-:S04]  /*0130*/  @!P0 FMUL R3, R3, 0.5 ;  /* 0x3f00000003038820 */ /* 0x000fc80000400000 */
[----:B------:R-:W0:Y:S02]  /*0140*/  MUFU.EX2 R8, R3 ;  /* 0x0000000300087308 */ /* 0x000e240000000800 */
[----:B0-----:R-:W-:-:S04]  /*0150*/  @!P0 FMUL R8, R8, R8 ;  /* 0x0000000808088220 */ /* 0x001fc80000400000 */
[----:B------:R-:W-:-:S04]  /*0160*/  FADD R3, R8, 1 ;  /* 0x3f80000008037421 */ /* 0x000fc80000000000 */
[----:B------:R-:W0:Y:S08]  /*0170*/  MUFU.RCP R4, R3 ;  /* 0x0000000300047308 */ /* 0x000e300000001000 */
[----:B------:R-:W1:Y:S01]  /*0180*/  FCHK P0, R0, R3 ;  /* 0x0000000300007302 */ /* 0x000e620000000000 */
[----:B0-----:R-:W-:-:S04]  /*0190*/  FFMA R5, -R3, R4, 1 ;  /* 0x3f80000003057423 */ /* 0x001fc80000000104 */
[----:B------:R-:W-:Y:S01]  /*01a0*/  FFMA R5, R4, R5, R4 ;  /* 0x0000000504057223 */ /* 0x000fe20000000004 */
[----:B--2---:R-:W-:-:S03]  /*01b0*/  HADD2.F32 R4, -RZ, R6.H0_H0 ;  /* 0x20000006ff047230 */ /* 0x004fc60000004100 */
[----:B------:R-:W-:-:S04]  /*01c0*/  FFMA R8, R0, R5, RZ ;  /* 0x0000000500087223 */ /* 0x000fc800000000ff */
[----:B------:R-:W-:-:S04]  /*01d0*/  FFMA R7, -R3, R8, R0 ;  /* 0x0000000803077223 */ /* 0x000fc80000000100 */
[----:B------:R-:W-:Y:S01]  /*01e0*/  FFMA R5, R5, R7, R8 ;  /* 0x0000000705057223 */ /* 0x000fe20000000008 */
[----:B-1----:R-:W-:Y:S06]  /*01f0*/  @!P0 BRA `(.L_x_2) ;  /* 0x00000000000c8947 */ /* 0x002fec0003800000 */
[----:B------:R-:W-:-:S07]  /*0200*/  MOV R6, 0x220 ;  /* 0x0000022000067802 */ /* 0x000fce0000000f00 */
[----:B------:R-:W-:Y:S05]  /*0210*/  CALL.REL.NOINC `($__internal_0_$__cuda_sm3x_div_rn_noftz_f32_slowpath) ;  /* 0x0000000000207944 */ /* 0x000fea0003c00000 */
[----:B------:R-:W-:-:S07]  /*0220*/  IMAD.MOV.U32 R5, RZ, RZ, R0 ;  /* 0x000000ffff057224 */ /* 0x000fce00078e0000 */
.L_x_2:
[----:B------:R-:W-:Y:S05]  /*0230*/  BSYNC.RECONVERGENT B0 ;  /* 0x0000000000007941 */ /* 0x000fea0003800200 */
.L_x_1:
[----:B------:R-:W0:Y:S01]  /*0240*/  LDC.64 R6, c[0x0][0x390] ;  /* 0x0000e400ff067b82 */ /* 0x000e220000000a00 */
[----:B------:R-:W-:-:S05]  /*0250*/  FMUL R4, R4, R5 ;  /* 0x0000000504047220 */ /* 0x000fca0000400000 */
[----:B------:R-:W-:Y:S01]  /*0260*/  F2FP.F16.F32.PACK_AB R4, RZ, R4 ;  /* 0x00000004ff04723e */ /* 0x000fe200000000ff */
[----:B0-----:R-:W-:-:S05]  /*0270*/  IMAD.WIDE R2, R2, 0x2, R6 ;  /* 0x0000000202027825 */ /* 0x001fca00078e0206 */
[----:B------:R-:W-:Y:S01]  /*0280*/  STG.E.U16 desc[UR4][R2.64], R4 ;  /* 0x0000000402007986 */ /* 0x000fe2000c101504 */
[----:B------:R-:W-:Y:S05]  /*0290*/  EXIT ;  /* 0x000000000000794d */ /* 0x000fea0003800000 */
        .weak           $__internal_0_$__cuda_sm3x_div_rn_noftz_f32_slowpath
        .type           $__internal_0_$__cuda_sm3x_div_rn_noftz_f32_slowpath,@function
        .size           $__internal_0_$__cuda_sm3x_div_rn_noftz_f32_slowpath,(.L_x_95 - $__internal_0_$__cuda_sm3x_div_rn_noftz_f32_slowpath)
$__internal_0_$__cuda_sm3x_div_rn_noftz_f32_slowpath:
[--C-:B------:R-:W-:Y:S01]  /*02a0*/  SHF.R.U32.HI R7, RZ, 0x17, R3.reuse ;  /* 0x00000017ff077819 */ /* 0x100fe20000011603 */
[----:B------:R-:W-:Y:S01]  /*02b0*/  BSSY.RECONVERGENT B1, `(.L_x_3) ;  /* 0x0000064000017945 */ /* 0x000fe20003800200 */
[--C-:B------:R-:W-:Y:S01]  /*02c0*/  SHF.R.U32.HI R5, RZ, 0x17, R0.reuse ;  /* 0x00000017ff057819 */ /* 0x100fe20000011600 */
[----:B------:R-:W-:Y:S01]  /*02d0*/  IMAD.MOV.U32 R8, RZ, RZ, R0 ;  /* 0x000000ffff087224 */ /* 0x000fe200078e0000 */
[----:B------:R-:W-:Y:S01]  /*02e0*/  LOP3.LUT R7, R7, 0xff, RZ, 0xc0, !PT ;  /* 0x000000ff07077812 */ /* 0x000fe200078ec0ff */
[----:B------:R-:W-:Y:S01]  /*02f0*/  IMAD.MOV.U32 R9, RZ, RZ, R3 ;  /* 0x000000ffff097224 */ /* 0x000fe200078e0003 */
[----:B------:R-:W-:-:S03]  /*0300*/  LOP3.LUT R5, R5, 0xff, RZ, 0xc0, !PT ;  /* 0x000000ff05057812 */ /* 0x000fc600078ec0ff */
[----:B------:R-:W-:Y:S02]  /*0310*/  VIADD R12, R7, 0xffffffff ;  /* 0xffffffff070c7836 */ /* 0x000fe40000000000 */
[----:B------:R-:W-:-:S03]  /*0320*/  VIADD R11, R5, 0xffffffff ;  /* 0xffffffff050b7836 */ /* 0x000fc60000000000 */
[----:B------:R-:W-:-:S04]  /*0330*/  ISETP.GT.U32.AND P0, PT, R12, 0xfd, PT ;  /* 0x000000fd0c00780c */ /* 0x000fc80003f04070 */
[----:B------:R-:W-:-:S13]  /*0340*/  ISETP.GT.U32.OR P0, PT, R11, 0xfd, P0 ;  /* 0x000000fd0b00780c */ /* 0x000fda0000704470 */
[----:B------:R-:W-:Y:S01]  /*0350*/  @!P0 IMAD.MOV.U32 R10, RZ, RZ, RZ ;  /* 0x000000ffff0a8224 */ /* 0x000fe200078e00ff */
[----:B------:R-:W-:Y:S06]  /*0360*/  @!P0 BRA `(.L_x_4) ;  /* 0x00000000005c8947 */ /* 0x000fec0003800000 */
[----:B------:R-:W-:Y:S02]  /*0370*/  FSETP.GTU.FTZ.AND P0, PT, |R0|, +INF , PT ;  /* 0x7f8000000000780b */ /* 0x000fe40003f1c200 */
[----:B------:R-:W-:-:S04]  /*0380*/  FSETP.GTU.FTZ.AND P1, PT, |R3|, +INF , PT ;  /* 0x7f8000000300780b */ /* 0x000fc80003f3c200 */
[----:B------:R-:W-:-:S13]  /*0390*/  PLOP3.LUT P0, PT, P0, P1, PT, 0xf8, 0x8f ;  /* 0x00000000008f781c */ /* 0x000fda0000703f70 */
[----:B------:R-:W-:Y:S05]  /*03a0*/  @P0 BRA `(.L_x_5) ;  /* 0x00000004004c0947 */ /* 0x000fea0003800000 */
[----:B------:R-:W-:-:S13]  /*03b0*/  LOP3.LUT P0, RZ, R9, 0x7fffffff, R8, 0xc8, !PT ;  /* 0x7fffffff09ff7812 */ /* 0x000fda000780c808 */
[----:B------:R-:W-:Y:S05]  /*03c0*/  @!P0 BRA `(.L_x_6) ;  /* 0x00000004003c8947 */ /* 0x000fea0003800000 */
[C---:B------:R-:W-:Y:S02]  /*03d0*/  FSETP.NEU.FTZ.AND P2, PT, |R0|.reuse, +INF , PT ;  /* 0x7f8000000000780b */ /* 0x040fe40003f5d200 */
[----:B------:R-:W-:Y:S02]  /*03e0*/  FSETP.NEU.FTZ.AND P1, PT, |R3|, +INF , PT ;  /* 0x7f8000000300780b */ /* 0x000fe40003f3d200 */
[----:B------:R-:W-:-:S11]  /*03f0*/  FSETP.NEU.FTZ.AND P0, PT, |R0|, +INF , PT ;  /* 0x7f8000000000780b */ /* 0x000fd60003f1d200 */
[----:B------:R-:W-:Y:S05]  /*0400*/  @!P1 BRA !P2, `(.L_x_6) ;  /* 0x00000004002c9947 */ /* 0x000fea0005000000 */
[----:B------:R-:W-:-:S04]  /*0410*/  LOP3.LUT P2, RZ, R8, 0x7fffffff, RZ, 0xc0, !PT ;  /* 0x7fffffff08ff7812 */ /* 0x000fc8000784c0ff */
[----:B------:R-:W-:-:S13]  /*0420*/  PLOP3.LUT P1, PT, P1, P2, PT, 0x2f, 0xf2 ;  /* 0x0000000000f2781c */ /* 0x000fda0000f24577 */
[----:B------:R-:W-:Y:S05]  /*0430*/  @P1 BRA `(.L_x_7) ;  /* 0x0000000400181947 */ /* 0x000fea0003800000 */
[----:B------:R-:W-:-:S04]  /*0440*/  LOP3.LUT P1, RZ, R9, 0x7fffffff, RZ, 0xc0, !PT ;  /* 0x7fffffff09ff7812 */ /* 0x000fc8000782c0ff */
[----:B------:R-:W-:-:S13]  /*0450*/  PLOP3.LUT P0, PT, P0, P1, PT, 0x2f, 0xf2 ;  /* 0x0000000000f2781c */ /* 0x000fda0000702577 */
[----:B------:R-:W-:Y:S05]  /*0460*/  @P0 BRA `(.L_x_8) ;  /* 0x0000000400000947 */ /* 0x000fea0003800000 */
[----:B------:R-:W-:Y:S02]  /*0470*/  ISETP.GE.AND P0, PT, R11, RZ, PT ;  /* 0x000000ff0b00720c */ /* 0x000fe40003f06270 */
[----:B------:R-:W-:-:S11]  /*0480*/  ISETP.GE.AND P1, PT, R12, RZ, PT ;  /* 0x000000ff0c00720c */ /* 0x000fd60003f26270 */
[----:B------:R-:W-:Y:S02]  /*0490*/  @P0 IMAD.MOV.U32 R10, RZ, RZ, RZ ;  /* 0x000000ffff0a0224 */ /* 0x000fe400078e00ff */
[----:B------:R-:W-:Y:S01]  /*04a0*/  @!P0 FFMA R8, R0, 1.84467440737095516160e+19, RZ ;  /* 0x5f80000000088823 */ /* 0x000fe200000000ff */
[----:B------:R-:W-:Y:S02]  /*04b0*/  @!P0 IMAD.MOV.U32 R10, RZ, RZ, -0x40 ;  /* 0xffffffc0ff0a8424 */ /* 0x000fe400078e00ff */
[----:B------:R-:W-:Y:S02]  /*04c0*/  @!P1 FFMA R9, R3, 1.84467440737095516160e+19, RZ ;  /* 0x5f80000003099823 */ /* 0x000fe400000000ff */
[----:B------:R-:W-:-:S07]  /*04d0*/  @!P1 VIADD R10, R10, 0x40 ;  /* 0x000000400a0a9836 */ /* 0x000fce0000000000 */
.L_x_4:
[----:B------:R-:W-:Y:S01]  /*04e0*/  LEA R0, R7, 0xc0800000, 0x17 ;  /* 0xc080000007007811 */ /* 0x000fe200078eb8ff */
[----:B------:R-:W-:Y:S01]  /*04f0*/  VIADD R5, R5, 0xffffff81 ;  /* 0xffffff8105057836 */ /* 0x000fe20000000000 */
[----:B------:R-:W-:Y:S03]  /*0500*/  BSSY.RECONVERGENT B2, `(.L_x_9) ;  /* 0x0000035000027945 */ /* 0x000fe60003800200 */
[----:B------:R-:W-:Y:S02]  /*0510*/  IMAD.IADD R9, R9, 0x1, -R0 ;  /* 0x0000000109097824 */ /* 0x000fe400078e0a00 */
[C---:B------:R-:W-:Y:S01]  /*0520*/  IMAD R0, R5.reuse, -0x800000, R8 ;  /* 0xff80000005007824 */ /* 0x040fe200078e0208 */
[----:B------:R-:W-:Y:S01]  /*0530*/  IADD3 R5, PT, PT, R5, 0x7f, -R7 ;  /* 0x0000007f05057810 */ /* 0x000fe20007ffe807 */
[----:B------:R-:W0:Y:S01]  /*0540*/  MUFU.RCP R3, R9 ;  /* 0x0000000900037308 */ /* 0x000e220000001000 */
[----:B------:R-:W-:-:S03]  /*0550*/  FADD.FTZ R11, -R9, -RZ ;  /* 0x800000ff090b7221 */ /* 0x000fc60000010100 */
[----:B------:R-:W-:Y:S02]  /*0560*/  IMAD.IADD R5, R5, 0x1, R10 ;  /* 0x0000000105057824 */ /* 0x000fe400078e020a */
[----:B0-----:R-:W-:-:S04]  /*0570*/  FFMA R12, R3, R11, 1 ;  /* 0x3f800000030c7423 */ /* 0x001fc8000000000b */
[----:B------:R-:W-:-:S04]  /*0580*/  FFMA R12, R3, R12, R3 ;  /* 0x0000000c030c7223 */ /* 0x000fc80000000003 */
[----:B------:R-:W-:-:S04]  /*0590*/  FFMA R3, R0, R12, RZ ;  /* 0x0000000c00037223 */ /* 0x000fc800000000ff */
[----:B------:R-:W-:-:S04]  /*05a0*/  FFMA R8, R11, R3, R0 ;  /* 0x000000030b087223 */ /* 0x000fc80000000000 */
[----:B------:R-:W-:-:S04]  /*05b0*/  FFMA R13, R12, R8, R3 ;  /* 0x000000080c0d7223 */ /* 0x000fc80000000003 */
[----:B------:R-:W-:-:S04]  /*05c0*/  FFMA R8, R11, R13, R0 ;  /* 0x0000000d0b087223 */ /* 0x000fc80000000000 */
[----:B------:R-:W-:-:S05]  /*05d0*/  FFMA R0, R12, R8, R13 ;  /* 0x000000080c007223 */ /* 0x000fca000000000d */
[----:B------:R-:W-:-:S04]  /*05e0*/  SHF.R.U32.HI R3, RZ, 0x17, R0 ;  /* 0x00000017ff037819 */ /* 0x000fc80000011600 */
[----:B------:R-:W-:-:S05]  /*05f0*/  LOP3.LUT R3, R3, 0xff, RZ, 0xc0, !PT ;  /* 0x000000ff03037812 */ /* 0x000fca00078ec0ff */
[----:B------:R-:W-:-:S04]  /*0600*/  IMAD.IADD R7, R3, 0x1, R5 ;  /* 0x0000000103077824 */ /* 0x000fc800078e0205 */
[----:B------:R-:W-:-:S05]  /*0610*/  VIADD R3, R7, 0xffffffff ;  /* 0xffffffff07037836 */ /* 0x000fca0000000000 */
[----:B------:R-:W-:-:S13]  /*0620*/  ISETP.GE.U32.AND P0, PT, R3, 0xfe, PT ;  /* 0x000000fe0300780c */ /* 0x000fda0003f06070 */
[----:B------:R-:W-:Y:S05]  /*0630*/  @!P0 BRA `(.L_x_10) ;  /* 0x0000000000808947 */ /* 0x000fea0003800000 */
[----:B------:R-:W-:-:S13]  /*0640*/  ISETP.GT.AND P0, PT, R7, 0xfe, PT ;  /* 0x000000fe0700780c */ /* 0x000fda0003f04270 */
[----:B------:R-:W-:Y:S05]  /*0650*/  @P0 BRA `(.L_x_11) ;  /* 0x00000000006c0947 */ /* 0x000fea0003800000 */
[----:B------:R-:W-:-:S13]  /*0660*/  ISETP.GE.AND P0, PT, R7, 0x1, PT ;  /* 0x000000010700780c */ /* 0x000fda0003f06270 */
[----:B------:R-:W-:Y:S05]  /*0670*/  @P0 BRA `(.L_x_12) ;  /* 0x0000000000740947 */ /* 0x000fea0003800000 */
[----:B------:R-:W-:Y:S02]  /*0680*/  ISETP.GE.AND P0, PT, R7, -0x18, PT ;  /* 0xffffffe80700780c */ /* 0x000fe40003f06270 */
[----:B------:R-:W-:-:S11]  /*0690*/  LOP3.LUT R0, R0, 0x80000000, RZ, 0xc0, !PT ;  /* 0x8000000000007812 */ /* 0x000fd600078ec0ff */
[----:B------:R-:W-:Y:S05]  /*06a0*/  @!P0 BRA `(.L_x_12) ;  /* 0x0000000000688947 */ /* 0x000fea0003800000 */
[CC--:B------:R-:W-:Y:S01]  /*06b0*/  FFMA.RZ R3, R12.reuse, R8.reuse, R13 ;  /* 0x000000080c037223 */ /* 0x0c0fe2000000c00d */
[C---:B------:R-:W-:Y:S01]  /*06c0*/  VIADD R10, R7.reuse, 0x20 ;  /* 0x00000020070a7836 */ /* 0x040fe20000000000 */
[C---:B------:R-:W-:Y:S02]  /*06d0*/  ISETP.NE.AND P2, PT, R7.reuse, RZ, PT ;  /* 0x000000ff0700720c */ /* 0x040fe40003f45270 */
[----:B------:R-:W-:Y:S01]  /*06e0*/  ISETP.NE.AND P1, PT, R7, RZ, PT ;  /* 0x000000ff0700720c */ /* 0x000fe20003f25270 */
[----:B------:R-:W-:Y:S01]  /*06f0*/  IMAD.MOV R7, RZ, RZ, -R7 ;  /* 0x000000ffff077224 */ /* 0x000fe200078e0a07 */
[----:B------:R-:W-:Y:S01]  /*0700*/  LOP3.LUT R5, R3, 0x7fffff, RZ, 0xc0, !PT ;  /* 0x007fffff03057812 */ /* 0x000fe200078ec0ff */
[CCC-:B------:R-:W-:Y:S01]  /*0710*/  FFMA.RP R3, R12.reuse, R8.reuse, R13.reuse ;  /* 0x000000080c037223 */ /* 0x1c0fe2000000800d */
[----:B------:R-:W-:Y:S02]  /*0720*/  FFMA.RM R8, R12, R8, R13 ;  /* 0x000000080c087223 */ /* 0x000fe4000000400d */
[----:B------:R-:W-:-:S03]  /*0730*/  LOP3.LUT R5, R5, 0x800000, RZ, 0xfc, !PT ;  /* 0x0080000005057812 */ /* 0x000fc600078efcff */
[----:B------:R-:W-:Y:S02]  /*0740*/  FSETP.NEU.FTZ.AND P0, PT, R3, R8, PT ;  /* 0x000000080300720b */ /* 0x000fe40003f1d000 */
[----:B------:R-:W-:Y:S02]  /*0750*/  SHF.L.U32 R10, R5, R10, RZ ;  /* 0x0000000a050a7219 */ /* 0x000fe400000006ff */
[----:B------:R-:W-:Y:S02]  /*0760*/  SEL R8, R7, RZ, P2 ;  /* 0x000000ff07087207 */ /* 0x000fe40001000000 */
[----:B------:R-:W-:Y:S02]  /*0770*/  ISETP.NE.AND P1, PT, R10, RZ, P1 ;  /* 0x000000ff0a00720c */ /* 0x000fe40000f25270 */
[----:B------:R-:W-:Y:S02]  /*0780*/  SHF.R.U32.HI R8, RZ, R8, R5 ;  /* 0x00000008ff087219 */ /* 0x000fe40000011605 */
[----:B------:R-:W-:-:S02]  /*0790*/  PLOP3.LUT P0, PT, P0, P1, PT, 0xf8, 0x8f ;  /* 0x00000000008f781c */ /* 0x000fc40000703f70 */
[----:B------:R-:W-:Y:S02]  /*07a0*/  SHF.R.U32.HI R10, RZ, 0x1, R8 ;  /* 0x00000001ff0a7819 */ /* 0x000fe40000011608 */
[----:B------:R-:W-:-:S04]  /*07b0*/  SEL R3, RZ, 0x1, !P0 ;  /* 0x00000001ff037807 */ /* 0x000fc80004000000 */
[----:B------:R-:W-:-:S04]  /*07c0*/  LOP3.LUT R3, R3, 0x1, R10, 0xf8, !PT ;  /* 0x0000000103037812 */ /* 0x000fc800078ef80a */
[----:B------:R-:W-:-:S05]  /*07d0*/  LOP3.LUT R3, R3, R8, RZ, 0xc0, !PT ;  /* 0x0000000803037212 */ /* 0x000fca00078ec0ff */
[----:B------:R-:W-:-:S05]  /*07e0*/  IMAD.IADD R3, R10, 0x1, R3 ;  /* 0x000000010a037824 */ /* 0x000fca00078e0203 */
[----:B------:R-:W-:Y:S01]  /*07f0*/  LOP3.LUT R0, R3, R0, RZ, 0xfc, !PT ;  /* 0x0000000003007212 */ /* 0x000fe200078efcff */
[----:B------:R-:W-:Y:S06]  /*0800*/  BRA `(.L_x_12) ;  /* 0x0000000000107947 */ /* 0x000fec0003800000 */
.L_x_11:
[----:B------:R-:W-:-:S04]  /*0810*/  LOP3.LUT R0, R0, 0x80000000, RZ, 0xc0, !PT ;  /* 0x8000000000007812 */ /* 0x000fc800078ec0ff */
[----:B------:R-:W-:Y:S01]  /*0820*/  LOP3.LUT R0, R0, 0x7f800000, RZ, 0xfc, !PT ;  /* 0x7f80000000007812 */ /* 0x000fe200078efcff */
[----:B------:R-:W-:Y:S06]  /*0830*/  BRA `(.L_x_12) ;  /* 0x0000000000047947 */ /* 0x000fec0003800000 */
.L_x_10:
[----:B------:R-:W-:-:S07]  /*0840*/  IMAD R0, R5, 0x800000, R0 ;  /* 0x0080000005007824 */ /* 0x000fce00078e0200 */
.L_x_12:
[----:B------:R-:W-:Y:S05]  /*0850*/  BSYNC.RECONVERGENT B2 ;  /* 0x0000000000027941 */ /* 0x000fea0003800200 */
.L_x_9:
[----:B------:R-:W-:Y:S05]  /*0860*/  BRA `(.L_x_13) ;  /* 0x0000000000207947 */ /* 0x000fea0003800000 */
.L_x_8:
[----:B------:R-:W-:-:S04]  /*0870*/  LOP3.LUT R0, R9, 0x80000000, R8, 0x48, !PT ;  /* 0x8000000009007812 */ /* 0x000fc800078e4808 */
[----:B------:R-:W-:Y:S01]  /*0880*/  LOP3.LUT R0, R0, 0x7f800000, RZ, 0xfc, !PT ;  /* 0x7f80000000007812 */ /* 0x000fe200078efcff */
[----:B------:R-:W-:Y:S06]  /*0890*/  BRA `(.L_x_13) ;  /* 0x0000000000147947 */ /* 0x000fec0003800000 */
.L_x_7:
[----:B------:R-:W-:Y:S01]  /*08a0*/  LOP3.LUT R0, R9, 0x80000000, R8, 0x48, !PT ;  /* 0x8000000009007812 */ /* 0x000fe200078e4808 */
[----:B------:R-:W-:Y:S06]  /*08b0*/  BRA `(.L_x_13) ;  /* 0x00000000000c7947 */ /* 0x000fec0003800000 */
.L_x_6:
[----:B------:R-:W0:Y:S01]  /*08c0*/  MUFU.RSQ R0, -QNAN ;  /* 0xffc0000000007908 */ /* 0x000e220000001400 */
[----:B------:R-:W-:Y:S05]  /*08d0*/  BRA `(.L_x_13) ;  /* 0x0000000000047947 */ /* 0x000fea0003800000 */
.L_x_5:
[----:B------:R-:W-:-:S07]  /*08e0*/  FADD.FTZ R0, R0, R3 ;  /* 0x0000000300007221 */ /* 0x000fce0000010000 */
.L_x_13:
[----:B------:R-:W-:Y:S05]  /*08f0*/  BSYNC.RECONVERGENT B1 ;  /* 0x0000000000017941 */ /* 0x000fea0003800200 */
.L_x_3:
[----:B------:R-:W-:-:S04]  /*0900*/  IMAD.MOV.U32 R7, RZ, RZ, 0x0 ;  /* 0x00000000ff077424 */ /* 0x000fc800078e00ff */
[----:B0-----:R-:W-:Y:S05]  /*0910*/  RET.REL.NODEC R6 `(_ZN2vt4cuda17silu_product_fp16EPK6__halfS3_PS1_i) ;  /* 0xfffffff406b87950 */ /* 0x001fea0003c3ffff */
.L_x_14:
        /* <DEDUP_REMOVED lines=14> */
.L_x_95:


//--------------------- .text._ZN2vt4cuda18silu_product_floatEPKfS2_Pfi --------------------------
	.section	.text._ZN2vt4cuda18silu_product_floatEPKfS2_Pfi,"ax",@progbits
	.align	128
        .global         _ZN2vt4cuda18silu_product_floatEPKfS2_Pfi
        .type           _ZN2vt4cuda18silu_product_floatEPKfS2_Pfi,@function
        .size           _ZN2vt4cuda18silu_product_floatEPKfS2_Pfi,(.L_x_96 - _ZN2vt4cuda18silu_product_floatEPKfS2_Pfi)
        .other          _ZN2vt4cuda18silu_product_floatEPKfS2_Pfi,@"STO_CUDA_ENTRY STV_DEFAULT"
_ZN2vt4cuda18silu_product_floatEPKfS2_Pfi:
.text._ZN2vt4cuda18silu_product_floatEPKfS2_Pfi:
        /* <DEDUP_REMOVED lines=12> */
[----:B-1----:R-:W3:Y:S01]  /*00c0*/  LDG.E R0, desc[UR4][R6.64] ;  /* 0x0000000406007981 */ /* 0x002ee2000c1e1900 */
[----:B--2---:R-:W-:Y:S01]  /*00d0*/  IMAD.WIDE R4, R2, 0x4, R4 ;  /* 0x0000000402047825 */ /* 0x004fe200078e0204 */
[----:B------:R-:W-:Y:S05]  /*00e0*/  BSSY.RECONVERGENT B0, `(.L_x_15) ;  /* 0x0000013000007945 */ /* 0x000fea0003800200 */
[----:B------:R0:W5:Y:S01]  /*00f0*/  LDG.E R4, desc[UR4][R4.64] ;  /* 0x0000000404047981 */ /* 0x000162000c1e1900 */
[----:B---3--:R-:W-:-:S05]  /*0100*/  FMUL R3, R0, -1.4426950216293334961 ;  /* 0xbfb8aa3b00037820 */ /* 0x008fca0000400000 */
[----:B------:R-:W-:-:S13]  /*0110*/  FSETP.GEU.AND P0, PT, R3, -126, PT ;  /* 0xc2fc00000300780b */ /* 0x000fda0003f0e000 */
[----:B------:R-:W-:-:S04]  /*0120*/  @!P0 FMUL R3, R3, 0.5 ;  /* 0x3f00000003038820 */ /* 0x000fc80000400000 */
[----:B------:R-:W1:Y:S02]  /*0130*/  MUFU.EX2 R8, R3 ;  /* 0x0000000300087308 */ /* 0x000e640000000800 */
[----:B-1----:R-:W-:-:S04]  /*0140*/  @!P0 FMUL R8, R8, R8 ;  /* 0x0000000808088220 */ /* 0x002fc80000400000 */
[----:B------:R-:W-:-:S04]  /*0150*/  FADD R3, R8, 1 ;  /* 0x3f80000008037421 */ /* 0x000fc80000000000 */
[----:B------:R-:W1:Y:S08]  /*0160*/  MUFU.RCP R8, R3 ;  /* 0x0000000300087308 */ /* 0x000e700000001000 */
[----:B------:R-:W2:Y:S01]  /*0170*/  FCHK P0, R0, R3 ;  /* 0x0000000300007302 */ /* 0x000ea20000000000 */
[----:B-1----:R-:W-:-:S04]  /*0180*/  FFMA R7, -R3, R8, 1 ;  /* 0x3f80000003077423 */ /* 0x002fc80000000108 */
[----:B------:R-:W-:-:S04]  /*0190*/  FFMA R7, R8, R7, R8 ;  /* 0x0000000708077223 */ /* 0x000fc80000000008 */
[----:B------:R-:W-:-:S04]  /*01a0*/  FFMA R6, R0, R7, RZ ;  /* 0x0000000700067223 */ /* 0x000fc800000000ff */
[----:B0-----:R-:W-:-:S04]  /*01b0*/  FFMA R5, -R3, R6, R0 ;  /* 0x0000000603057223 */ /* 0x001fc80000000100 */
[----:B------:R-:W-:Y:S01]  /*01c0*/  FFMA R5, R7, R5, R6 ;  /* 0x0000000507057223 */ /* 0x000fe20000000006 */
[----:B--2---:R-:W-:Y:S06]  /*01d0*/  @!P0 BRA `(.L_x_16) ;  /* 0x00000000000c8947 */ /* 0x004fec0003800000 */
[----:B------:R-:W-:-:S07]  /*01e0*/  MOV R6, 0x200 ;  /* 0x0000020000067802 */ /* 0x000fce0000000f00 */
[----:B-----5:R-:W-:Y:S05]  /*01f0*/  CALL.REL.NOINC `($__internal_1_$__cuda_sm3x_div_rn_noftz_f32_slowpath) ;  /* 0x00000000001c7944 */ /* 0x020fea0003c00000 */
[----:B------:R-:W-:-:S07]  /*0200*/  IMAD.MOV.U32 R5, RZ, RZ, R0 ;  /* 0x000000ffff057224 */ /* 0x000fce00078e0000 */
.L_x_16:
[----:B------:R-:W-:Y:S05]  /*0210*/  BSYNC.RECONVERGENT B0 ;  /* 0x0000000000007941 */ /* 0x000fea0003800200 */
.L_x_15:
[----:B------:R-:W0:Y:S01]  /*0220*/  LDC.64 R6, c[0x0][0x390] ;  /* 0x0000e400ff067b82 */ /* 0x000e220000000a00 */
[----:B-----5:R-:W-:Y:S01]  /*0230*/  FMUL R5, R4, R5 ;  /* 0x0000000504057220 */ /* 0x020fe20000400000 */
[----:B0-----:R-:W-:-:S05]  /*0240*/  IMAD.WIDE R2, R2, 0x4, R6 ;  /* 0x0000000402027825 */ /* 0x001fca00078e0206 */
[----:B------:R-:W-:Y:S01]  /*0250*/  STG.E desc[UR4][R2.64], R5 ;  /* 0x0000000502007986 */ /* 0x000fe2000c101904 */
[----:B------:R-:W-:Y:S05]  /*0260*/  EXIT ;  /* 0x000000000000794d */ /* 0x000fea0003800000 */
        .weak           $__internal_1_$__cuda_sm3x_div_rn_noftz_f32_slowpath
        .type           $__internal_1_$__cuda_sm3x_div_rn_noftz_f32_slowpath,@function
        .size           $__internal_1_$__cuda_sm3x_div_rn_noftz_f32_slowpath,(.L_x_96 - $__internal_1_$__cuda_sm3x_div_rn_noftz_f32_slowpath)
$__internal_1_$__cuda_sm3x_div_rn_noftz_f32_slowpath:
        /* <DEDUP_REMOVED lines=36> */
.L_x_18:
        /* <DEDUP_REMOVED lines=51> */
.L_x_25:
[----:B------:R-:W-:-:S04]  /*07e0*/  LOP3.LUT R0, R0, 0x80000000, RZ, 0xc0, !PT ;  /* 0x8000000000007812 */ /* 0x000fc800078ec0ff */
[----:B------:R-:W-:Y:S01]  /*07f0*/  LOP3.LUT R0, R0, 0x7f800000, RZ, 0xfc, !PT ;  /* 0x7f80000000007812 */ /* 0x000fe200078efcff */
[----:B------:R-:W-:Y:S06]  /*0800*/  BRA `(.L_x_26) ;  /* 0x0000000000047947 */ /* 0x000fec0003800000 */
.L_x_24:
[----:B------:R-:W-:-:S07]  /*0810*/  IMAD R0, R5, 0x800000, R0 ;  /* 0x0080000005007824 */ /* 0x000fce00078e0200 */
.L_x_26:
[----:B------:R-:W-:Y:S05]  /*0820*/  BSYNC.RECONVERGENT B2 ;  /* 0x0000000000027941 */ /* 0x000fea0003800200 */
.L_x_23:
[----:B------:R-:W-:Y:S05]  /*0830*/  BRA `(.L_x_27) ;  /* 0x0000000000207947 */ /* 0x000fea0003800000 */
.L_x_22:
[----:B------:R-:W-:-:S04]  /*0840*/  LOP3.LUT R0, R9, 0x80000000, R8, 0x48, !PT ;  /* 0x8000000009007812 */ /* 0x000fc800078e4808 */
[----:B------:R-:W-:Y:S01]  /*0850*/  LOP3.LUT R0, R0, 0x7f800000, RZ, 0xfc, !PT ;  /* 0x7f80000000007812 */ /* 0x000fe200078efcff */
[----:B------:R-:W-:Y:S06]  /*0860*/  BRA `(.L_x_27) ;  /* 0x0000000000147947 */ /* 0x000fec0003800000 */
.L_x_21:
[----:B------:R-:W-:Y:S01]  /*0870*/  LOP3.LUT R0, R9, 0x80000000, R8, 0x48, !PT ;  /* 0x8000000009007812 */ /* 0x000fe200078e4808 */
[----:B------:R-:W-:Y:S06]  /*0880*/  BRA `(.L_x_27) ;  /* 0x00000000000c7947 */ /* 0x000fec0003800000 */
.L_x_20:
[----:B------:R-:W0:Y:S01]  /*0890*/  MUFU.RSQ R0, -QNAN ;  /* 0xffc0000000007908 */ /* 0x000e220000001400 */
[----:B------:R-:W-:Y:S05]  /*08a0*/  BRA `(.L_x_27) ;  /* 0x0000000000047947 */ /* 0x000fea0003800000 */
.L_x_19:
[----:B------:R-:W-:-:S07]  /*08b0*/  FADD.FTZ R0, R0, R3 ;  /* 0x0000000300007221 */ /* 0x000fce0000010000 */
.L_x_27:
[----:B------:R-:W-:Y:S05]  /*08c0*/  BSYNC.RECONVERGENT B1 ;  /* 0x0000000000017941 */ /* 0x000fea0003800200 */
.L_x_17:
[----:B------:R-:W-:-:S04]  /*08d0*/  IMAD.MOV.U32 R7, RZ, RZ, 0x0 ;  /* 0x00000000ff077424 */ /* 0x000fc800078e00ff */
[----:B0-----:R-:W-:Y:S05]  /*08e0*/  RET.REL.NODEC R6 `(_ZN2vt4cuda18silu_product_floatEPKfS2_Pfi) ;  /* 0xfffffff406c47950 */ /* 0x001fea0003c3ffff */
.L_x_28:
        /* <DEDUP_REMOVED lines=9> */
.L_x_96:


//--------------------- .text._ZN2vt4cuda17rotary_embed_fp16EPK6__halfPKfPKiPS1_iiii --------------------------
	.section	.text._ZN2vt4cuda17rotary_embed_fp16EPK6__halfPKfPKiPS1_iiii,"ax",@progbits
	.align	128
        .global         _ZN2vt4cuda17rotary_embed_fp16EPK6__halfPKfPKiPS1_iiii
        .type           _ZN2vt4cuda17rotary_embed_fp16EPK6__halfPKfPKiPS1_iiii,@function
        .size           _ZN2vt4cuda17rotary_embed_fp16EPK6__halfPKfPKiPS1_iiii,(.L_x_97 - _ZN2vt4cuda17rotary_embed_fp16EPK6__halfPKfPKiPS1_iiii)
        .other          _ZN2vt4cuda17rotary_embed_fp16EPK6__halfPKfPKiPS1_iiii,@"STO_CUDA_ENTRY STV_DEFAULT"
_ZN2vt4cuda17rotary_embed_fp16EPK6__halfPKfPKiPS1_iiii:
.text._ZN2vt4cuda17rotary_embed_fp16EPK6__halfPKfPKiPS1_iiii:
[----:B------:R-:W-:Y:S01]  /*0000*/  LDC R1, c[0x0][0x37c] ;  /* 0x0000df00ff017b82 */ /* 0x000fe20000000800 */
[----:B------:R-:W0:Y:S07]  /*0010*/  S2R R0, SR_TID.X ;  /* 0x0000000000007919 */ /* 0x000e2e0000002100 */
[----:B------:R-:W0:Y:S01]  /*0020*/  S2UR UR7, SR_CTAID.X ;  /* 0x00000000000779c3 */ /* 0x000e220000002500 */
[----:B------:R-:W1:Y:S01]  /*0030*/  LDCU.64 UR4, c[0x0][0x3a0] ;  /* 0x00007400ff0477ac */ /* 0x000e620008000a00 */
[----:B------:R-:W2:Y:S06]  /*0040*/  LDCU UR6, c[0x0][0x3a8] ;  /* 0x00007500ff0677ac */ /* 0x000eac0008000800 */
[----:B------:R-:W0:Y:S01]  /*0050*/  LDC R9, c[0x0][0x360] ;  /* 0x0000d800ff097b82 */ /* 0x000e220000000800 */
[----:B-1----:R-:W-:-:S04]  /*0060*/  UIMAD UR4, UR5, UR4, URZ ;  /* 0x00000004050472a4 */ /* 0x002fc8000f8e02ff */
[----:B--2---:R-:W-:Y:S01]  /*0070*/  UIMAD UR4, UR4, UR6, URZ ;  /* 0x00000006040472a4 */ /* 0x004fe2000f8e02ff */
[----:B0-----:R-:W-:-:S03]  /*0080*/  IMAD R9, R9, UR7, R0 ;  /* 0x0000000709097c24 */ /* 0x001fc6000f8e0200 */
[----:B------:R-:W-:Y:S02]  /*0090*/  USHF.R.S32.HI UR7, URZ, 0x1f, UR4 ;  /* 0x0000001fff077899 */ /* 0x000fe40008011404 */
[----:B------:R-:W-:-:S04]  /*00a0*/  ISETP.GE.U32.AND P0, PT, R9, UR4, PT ;  /* 0x0000000409007c0c */ /* 0x000fc8000bf06070 */
[----:B------:R-:W-:-:S13]  /*00b0*/  ISETP.GE.U32.AND.EX P0, PT, RZ, UR7, PT, P0 ;  /* 0x00000007ff007c0c */ /* 0x000fda000bf06100 */
[----:B------:R-:W-:Y:S05]  /*00c0*/  @P0 EXIT ;  /* 0x000000000000094d */ /* 0x000fea0003800000 */
[----:B------:R-:W0:Y:S01]  /*00d0*/  LDCU UR7, c[0x0][0x3ac] ;  /* 0x00007580ff0777ac */ /* 0x000e220008000800 */
[----:B------:R-:W-:-:S04]  /*00e0*/  UIMAD UR4, UR5, UR6, URZ ;  /* 0x00000006050472a4 */ /* 0x000fc8000f8e02ff */
[----:B------:R-:W-:-:S04]  /*00f0*/  USHF.R.S32.HI UR6, URZ, 0x1f, UR4 ;  /* 0x0000001fff067899 */ /* 0x000fc80008011404 */
[----:B------:R-:W-:Y:S02]  /*0100*/  UISETP.NE.U32.AND UP0, UPT, UR6, URZ, UPT ;  /* 0x000000ff0600728c */ /* 0x000fe4000bf05070 */
[----:B0-----:R-:W-:Y:S02]  /*0110*/  USHF.R.S32.HI UR5, URZ, 0x1f, UR7 ;  /* 0x0000001fff057899 */ /* 0x001fe40008011407 */
[----:B------:R-:W-:-:S04]  /*0120*/  IMAD.WIDE.U32 R2, R9, UR7, RZ ;  /* 0x0000000709027c25 */ /* 0x000fc8000f8e00ff */
[----:B------:R-:W-:-:S05]  /*0130*/  IMAD R7, R9, UR5, RZ ;  /* 0x0000000509077c24 */ /* 0x000fca000f8e02ff */
[----:B------:R-:W-:Y:S01]  /*0140*/  IADD3 R7, PT, PT, R3, R7, RZ ;  /* 0x0000000703077210 */ /* 0x000fe20007ffe0ff */
[----:B------:R-:W-:Y:S06]  /*0150*/  BRA.U UP0, `(.L_x_29) ;  /* 0x00000001004c7547 */ /* 0x000fec000b800000 */
[----:B------:R-:W0:Y:S01]  /*0160*/  I2F.U32.RP R0, UR4 ;  /* 0x0000000400007d06 */ /* 0x000e220008209000 */
[----:B------:R-:W-:Y:S01]  /*0170*/  IMAD R11, RZ, RZ, -UR4 ;  /* 0x80000004ff0b7e24 */ /* 0x000fe2000f8e02ff */
[----:B------:R-:W-:-:S06]  /*0180*/  ISETP.NE.U32.AND P2, PT, RZ, UR4, PT ;  /* 0x00000004ff007c0c */ /* 0x000fcc000bf45070 */
[----:B0-----:R-:W0:Y:S02]  /*0190*/  MUFU.RCP R0, R0 ;  /* 0x0000000000007308 */ /* 0x001e240000001000 */
[----:B0-----:R-:W-:-:S06]  /*01a0*/  IADD3 R4, PT, PT, R0, 0xffffffe, RZ ;  /* 0x0ffffffe00047810 */ /* 0x001fcc0007ffe0ff */
[----:B------:R0:W1:Y:S02]  /*01b0*/  F2I.FTZ.U32.TRUNC.NTZ R5, R4 ;  /* 0x0000000400057305 */ /* 0x000064000021f000 */
[----:B0-----:R-:W-:Y:S02]  /*01c0*/  HFMA2 R4, -RZ, RZ, 0, 0 ;  /* 0x00000000ff047431 */ /* 0x001fe400000001ff */
[----:B-1----:R-:W-:-:S04]  /*01d0*/  IMAD R11, R11, R5, RZ ;  /* 0x000000050b0b7224 */ /* 0x002fc800078e02ff */
[----:B------:R-:W-:-:S06]  /*01e0*/  IMAD.HI.U32 R6, R5, R11, R4 ;  /* 0x0000000b05067227 */ /* 0x000fcc00078e0004 */
[----:B------:R-:W-:-:S05]  /*01f0*/  IMAD.HI.U32 R0, R6, R9, RZ ;  /* 0x0000000906007227 */ /* 0x000fca00078e00ff */
[----:B------:R-:W-:-:S05]  /*0200*/  IADD3 R6, PT, PT, -R0, RZ, RZ ;  /* 0x000000ff00067210 */ /* 0x000fca0007ffe1ff */
[----:B------:R-:W-:-:S05]  /*0210*/  IMAD R5, R6, UR4, R9 ;  /* 0x0000000406057c24 */ /* 0x000fca000f8e0209 */
[----:B------:R-:W-:-:S13]  /*0220*/  ISETP.GE.U32.AND P0, PT, R5, UR4, PT ;  /* 0x0000000405007c0c */ /* 0x000fda000bf06070 */
[----:B------:R-:W-:Y:S01]  /*0230*/  @P0 VIADD R5, R5, -UR4 ;  /* 0x8000000405050c36 */ /* 0x000fe20008000000 */
[----:B------:R-:W-:-:S04]  /*0240*/  @P0 IADD3 R0, PT, PT, R0, 0x1, RZ ;  /* 0x0000000100000810 */ /* 0x000fc80007ffe0ff */
[----:B------:R-:W-:-:S13]  /*0250*/  ISETP.GE.U32.AND P1, PT, R5, UR4, PT ;  /* 0x0000000405007c0c */ /* 0x000fda000bf26070 */
[----:B------:R-:W-:Y:S02]  /*0260*/  @P1 IADD3 R0, PT, PT, R0, 0x1, RZ ;  /* 0x0000000100001810 */ /* 0x000fe40007ffe0ff */
[----:B------:R-:W-:Y:S01]  /*0270*/  @!P2 LOP3.LUT R0, RZ, UR4, RZ, 0x33, !PT ;  /* 0x00000004ff00ac12 */ /* 0x000fe2000f8e33ff */
[----:B------:R-:W-:Y:S06]  /*0280*/  BRA `(.L_x_30) ;  /* 0x0000000000187947 */ /* 0x000fec0003800000 */
.L_x_29:
[----:B------:R-:W-:Y:S01]  /*0290*/  IMAD.MOV.U32 R8, RZ, RZ, RZ ;  /* 0x000000ffff087224 */ /* 0x000fe200078e00ff */
[----:B------:R-:W-:Y:S02]  /*02a0*/  MOV R6, UR4 ;  /* 0x0000000400067c02 */ /* 0x000fe40008000f00 */
[----:B------:R-:W-:Y:S02]  /*02b0*/  MOV R5, UR6 ;  /* 0x0000000600057c02 */ /* 0x000fe40008000f00 */
[----:B------:R-:W-:-:S07]  /*02c0*/  MOV R4, 0x2e0 ;  /* 0x000002e000047802 */ /* 0x000fce0000000f00 */
[----:B------:R-:W-:Y:S05]  /*02d0*/  CALL.REL.NOINC `($__internal_2_$__cuda_sm20_div_u64) ;  /* 0x00000010001c7944 */ /* 0x000fea0003c00000 */
[----:B------:R-:W-:-:S07]  /*02e0*/  IMAD.MOV.U32 R0, RZ, RZ, R6 ;  /* 0x000000ffff007224 */ /* 0x000fce00078e0006 */
.L_x_30:
[----:B------:R-:W0:Y:S01]  /*02f0*/  LDCU UR8, c[0x0][0x3a4] ;  /* 0x00007480ff0877ac */ /* 0x000e220008000800 */
[----:B------:R-:W-:Y:S01]  /*0300*/  IMAD R4, R0, UR4, RZ ;  /* 0x0000000400047c24 */ /* 0x000fe2000f8e02ff */
[----:B------:R-:W-:Y:S01]  /*0310*/  BSSY.RECONVERGENT B0, `(.L_x_31) ;  /* 0x0000023000007945 */ /* 0x000fe20003800200 */
[----:B------:R-:W1:Y:S03]  /*0320*/  LDCU.64 UR12, c[0x0][0x358] ;  /* 0x00006b00ff0c77ac */ /* 0x000e660008000a00 */
[----:B------:R-:W-:Y:S02]  /*0330*/  IADD3 R10, P0, PT, R9, -R4, RZ ;  /* 0x80000004090a7210 */ /* 0x000fe40007f1e0ff */
[----:B------:R-:W-:-:S04]  /*0340*/  SHF.R.S32.HI R4, RZ, 0x1f, R4 ;  /* 0x0000001fff047819 */ /* 0x000fc80000011404 */
[----:B------:R-:W-:Y:S01]  /*0350*/  IADD3.X R8, PT, PT, RZ, ~R4, RZ, P0, !PT ;  /* 0x80000004ff087210 */ /* 0x000fe200007fe4ff */
[----:B0-----:R-:W-:-:S06]  /*0360*/  USHF.R.S32.HI UR5, URZ, 0x1f, UR8 ;  /* 0x0000001fff057899 */ /* 0x001fcc0008011408 */
[----:B------:R-:W-:-:S04]  /*0370*/  LOP3.LUT R4, R8, UR5, RZ, 0xfc, !PT ;  /* 0x0000000508047c12 */ /* 0x000fc8000f8efcff */
[----:B------:R-:W-:-:S13]  /*0380*/  ISETP.NE.U32.AND P0, PT, R4, RZ, PT ;  /* 0x000000ff0400720c */ /* 0x000fda0003f05070 */
[----:B-1----:R-:W-:Y:S05]  /*0390*/  @P0 BRA `(.L_x_32) ;  /* 0x0000000000500947 */ /* 0x002fea0003800000 */
[----:B------:R-:W0:Y:S01]  /*03a0*/  I2F.U32.RP R6, UR8 ;  /* 0x0000000800067d06 */ /* 0x000e220008209000 */
[----:B------:R-:W-:-:S07]  /*03b0*/  ISETP.NE.U32.AND P2, PT, RZ, UR8, PT ;  /* 0x00000008ff007c0c */ /* 0x000fce000bf45070 */
[----:B0-----:R-:W0:Y:S02]  /*03c0*/  MUFU.RCP R6, R6 ;  /* 0x0000000600067308 */ /* 0x001e240000001000 */
[----:B0-----:R-:W-:-:S06]  /*03d0*/  IADD3 R4, PT, PT, R6, 0xffffffe, RZ ;  /* 0x0ffffffe06047810 */ /* 0x001fcc0007ffe0ff */
[----:B------:R0:W1:Y:S02]  /*03e0*/  F2I.FTZ.U32.TRUNC.NTZ R5, R4 ;  /* 0x0000000400057305 */ /* 0x000064000021f000 */
[----:B0-----:R-:W-:Y:S01]  /*03f0*/  MOV R4, RZ ;  /* 0x000000ff00047202 */ /* 0x001fe20000000f00 */
[----:B-1----:R-:W-:-:S04]  /*0400*/  IMAD.MOV R9, RZ, RZ, -R5 ;  /* 0x000000ffff097224 */ /* 0x002fc800078e0a05 */
[----:B------:R-:W-:-:S04]  /*0410*/  IMAD R9, R9, UR8, RZ ;  /* 0x0000000809097c24 */ /* 0x000fc8000f8e02ff */
        /* <DEDUP_REMOVED lines=9> */
[----:B------:R-:W-:-:S05]  /*04b0*/  @!P2 LOP3.LUT R5, RZ, UR8, RZ, 0x33, !PT ;  /* 0x00000008ff05ac12 */ /* 0x000fca000f8e33ff */
[----:B------:R-:W-:Y:S01]  /*04c0*/  IMAD.MOV.U32 R6, RZ, RZ, R5 ;  /* 0x000000ffff067224 */ /* 0x000fe200078e0005 */
[----:B------:R-:W-:Y:S06]  /*04d0*/  BRA `(.L_x_33) ;  /* 0x0000000000187947 */ /* 0x000fec0003800000 */
.L_x_32:
[----:B------:R-:W0:Y:S01]  /*04e0*/  LDCU UR4, c[0x0][0x3a4] ;  /* 0x00007480ff0477ac */ /* 0x000e220008000800 */
[----:B------:R-:W-:Y:S02]  /*04f0*/  MOV R9, R10 ;  /* 0x0000000a00097202 */ /* 0x000fe40000000f00 */
[----:B------:R-:W-:Y:S02]  /*0500*/  MOV R5, UR5 ;  /* 0x0000000500057c02 */ /* 0x000fe40008000f00 */
[----:B------:R-:W-:Y:S01]  /*0510*/  MOV R4, 0x540 ;  /* 0x0000054000047802 */ /* 0x000fe20000000f00 */
[----:B0-----:R-:W-:-:S07]  /*0520*/  IMAD.U32 R6, RZ, RZ, UR4 ;  /* 0x00000004ff067e24 */ /* 0x001fce000f8e00ff */
[----:B------:R-:W-:Y:S05]  /*0530*/  CALL.REL.NOINC `($__internal_2_$__cuda_sm20_div_u64) ;  /* 0x0000000c00847944 */ /* 0x000fea0003c00000 */
.L_x_33:
[----:B------:R-:W-:Y:S05]  /*0540*/  BSYNC.RECONVERGENT B0 ;  /* 0x0000000000007941 */ /* 0x000fea0003800200 */
.L_x_31:
[----:B------:R-:W0:Y:S01]  /*0550*/  LDCU.64 UR6, c[0x0][0x390] ;  /* 0x00007200ff0677ac */ /* 0x000e220008000a00 */
[----:B------:R-:W-:Y:S01]  /*0560*/  SHF.R.S64 R4, RZ, 0x1e, R0 ;  /* 0x0000001eff047819 */ /* 0x000fe20000001000 */
[----:B------:R-:W1:Y:S03]  /*0570*/  LDC.64 R8, c[0x0][0x388] ;  /* 0x0000e200ff087b82 */ /* 0x000e660000000a00 */
[----:B0-----:R-:W-:Y:S01]  /*0580*/  IADD3 R4, P0, PT, R4, UR6, RZ ;  /* 0x0000000604047c10 */ /* 0x001fe2000ff1e0ff */
[----:B------:R-:W0:Y:S03]  /*0590*/  LDCU UR6, c[0x0][0x3ac] ;  /* 0x00007580ff0677ac */ /* 0x000e260008000800 */
[----:B------:R-:W-:-:S06]  /*05a0*/  LEA.HI.X.SX32 R5, R0, UR7, 0x2, P0 ;  /* 0x0000000700057c11 */ /* 0x000fcc00080f16ff */
[----:B------:R-:W2:Y:S01]  /*05b0*/  LDG.E R5, desc[UR12][R4.64] ;  /* 0x0000000c04057981 */ /* 0x000ea2000c1e1900 */
[----:B0-----:R-:W-:Y:S02]  /*05c0*/  UISETP.GE.AND UP0, UPT, UR6, 0x2, UPT ;  /* 0x000000020600788c */ /* 0x001fe4000bf06270 */
[----:B------:R-:W-:-:S04]  /*05d0*/  ULEA.HI UR4, UR6, UR6, URZ, 0x1 ;  /* 0x0000000606047291 */ /* 0x000fc8000f8f08ff */
[----:B------:R-:W-:Y:S02]  /*05e0*/  PLOP3.LUT P0, PT, PT, PT, UP0, 0x80, 0x8 ;  /* 0x000000000008781c */ /* 0x000fe40003f0f008 */
[----:B--2---:R-:W-:-:S05]  /*05f0*/  IADD3 R6, PT, PT, R5, R6, RZ ;  /* 0x0000000605067210 */ /* 0x004fca0007ffe0ff */
[----:B------:R-:W-:-:S06]  /*0600*/  IMAD R6, R6, UR6, RZ ;  /* 0x0000000606067c24 */ /* 0x000fcc000f8e02ff */
[----:B-1----:R-:W-:Y:S05]  /*0610*/  @!P0 EXIT ;  /* 0x000000000000894d */ /* 0x002fea0003800000 */
[----:B------:R-:W-:Y:S01]  /*0620*/  USHF.R.S32.HI UR6, URZ, 0x1, UR4 ;  /* 0x00000001ff067899 */ /* 0x000fe20008011404 */
[----:B------:R-:W-:Y:S01]  /*0630*/  SHF.L.U32 R5, R6, 0x1, RZ ;  /* 0x0000000106057819 */ /* 0x000fe200000006ff */
[----:B------:R-:W-:Y:S02]  /*0640*/  IMAD.MOV.U32 R0, RZ, RZ, RZ ;  /* 0x000000ffff007224 */ /* 0x000fe400078e00ff */
[----:B------:R-:W-:Y:S02]  /*0650*/  UIADD3 UR4, UPT, UPT, UR6, -0x1, URZ ;  /* 0xffffffff06047890 */ /* 0x000fe4000fffe0ff */
[----:B------:R-:W-:Y:S02]  /*0660*/  IMAD.WIDE R4, R5, 0x4, R8 ;  /* 0x0000000405047825 */ /* 0x000fe400078e0208 */
[----:B------:R-:W-:-:S09]  /*0670*/  UISETP.GE.U32.AND UP0, UPT, UR4, 0x3, UPT ;  /* 0x000000030400788c */ /* 0x000fd2000bf06070 */
[----:B------:R-:W-:Y:S05]  /*0680*/  BRA.U !UP0, `(.L_x_34) ;  /* 0x0000000508b87547 */ /* 0x000fea000b800000 */
[----:B------:R-:W0:Y:S01]  /*0690*/  LDCU.64 UR4, c[0x0][0x380] ;  /* 0x00007000ff0477ac */ /* 0x000e220008000a00 */
[C---:B------:R-:W-:Y:S02]  /*06a0*/  SHF.L.U64.HI R6, R2.reuse, 0x1, R7 ;  /* 0x0000000102067819 */ /* 0x040fe40000010207 */
[----:B------:R-:W-:Y:S01]  /*06b0*/  SHF.L.U32 R18, R2, 0x1, RZ ;  /* 0x0000000102127819 */ /* 0x000fe200000006ff */
[----:B------:R-:W-:Y:S01]  /*06c0*/  ULOP3.LUT UR7, UR6, 0x3ffffffc, URZ, 0xc0, !UPT ;  /* 0x3ffffffc06077892 */ /* 0x000fe2000f8ec0ff */
[----:B------:R-:W1:Y:S03]  /*06d0*/  LDCU.64 UR14, c[0x0][0x380] ;  /* 0x00007000ff0e77ac */ /* 0x000e660008000a00 */
[----:B------:R-:W-:Y:S02]  /*06e0*/  UIADD3 UR8, UPT, UPT, -UR7, URZ, URZ ;  /* 0x000000ff07087290 */ /* 0x000fe4000fffe1ff */
[----:B------:R-:W-:Y:S01]  /*06f0*/  MOV R0, UR7 ;  /* 0x0000000700007c02 */ /* 0x000fe20008000f00 */
[----:B------:R-:W2:Y:S01]  /*0700*/  LDCU.64 UR16, c[0x0][0x398] ;  /* 0x00007300ff1077ac */ /* 0x000ea20008000a00 */
[----:B------:R-:W-:-:S02]  /*0710*/  USHF.L.U32 UR9, UR6, 0x1, URZ ;  /* 0x0000000106097899 */ /* 0x000fc400080006ff */
[----:B0-----:R-:W-:Y:S01]  /*0720*/  UIMAD.WIDE.U32 UR4, UR6, 0x2, UR4 ;  /* 0x00000002060478a5 */ /* 0x001fe2000f8e0004 */
[----:B------:R-:W-:-:S11]  /*0730*/  UMOV UR7, 0x4 ;  /* 0x0000000400077882 */ /* 0x000fd60000000000 */
.L_x_35:
[----:B------:R-:W-:Y:S01]  /*0740*/  UIADD3 UR10, UPT, UPT, UR7, -0x4, URZ ;  /* 0xfffffffc070a7890 */ /* 0x000fe2000fffe0ff */
[C---:B------:R-:W-:Y:S02]  /*0750*/  IADD3 R16, P1, PT, R18.reuse, UR4, RZ ;  /* 0x0000000412107c10 */ /* 0x040fe4000ff3e0ff */
[----:B-1----:R-:W-:Y:S02]  /*0760*/  IADD3 R10, P0, PT, R18, UR14, RZ ;  /* 0x0000000e120a7c10 */ /* 0x002fe4000ff1e0ff */
[C---:B------:R-:W-:Y:S01]  /*0770*/  IADD3.X R17, PT, PT, R6.reuse, UR5, RZ, P1, !PT ;  /* 0x0000000506117c10 */ /* 0x040fe20008ffe4ff */
[----:B0-----:R-:W-:Y:S01]  /*0780*/  IMAD.U32 R15, RZ, RZ, UR10 ;  /* 0x0000000aff0f7e24 */ /* 0x001fe2000f8e00ff */
[----:B------:R-:W-:-:S03]  /*0790*/  IADD3.X R11, PT, PT, R6, UR15, RZ, P0, !PT ;  /* 0x0000000f060b7c10 */ /* 0x000fc600087fe4ff */
[----:B------:R-:W-:Y:S01]  /*07a0*/  IMAD.WIDE.U32 R14, R15, 0x4, R4 ;  /* 0x000000040f0e7825 */ /* 0x000fe200078e0004 */
[----:B------:R-:W3:Y:S04]  /*07b0*/  LDG.E.U16 R8, desc[UR12][R16.64] ;  /* 0x0000000c10087981 */ /* 0x000ee8000c1e1500 */
[----:B------:R-:W4:Y:S04]  /*07c0*/  LDG.E.U16 R9, desc[UR12][R10.64] ;  /* 0x0000000c0a097981 */ /* 0x000f28000c1e1500 */
[----:B------:R-:W5:Y:S04]  /*07d0*/  LDG.E R13, desc[UR12][R14.64+0x4] ;  /* 0x0000040c0e0d7981 */ /* 0x000f68000c1e1900 */
[----:B------:R-:W2:Y:S01]  /*07e0*/  LDG.E R12, desc[UR12][R14.64] ;  /* 0x0000000c0e0c7981 */ /* 0x000ea2000c1e1900 */
[----:B------:R-:W-:Y:S01]  /*07f0*/  MOV R21, UR9 ;  /* 0x0000000900157c02 */ /* 0x000fe20008000f00 */
[----:B---3--:R-:W-:-:S02]  /*0800*/  HADD2.F32 R8, -RZ, R8.H0_H0 ;  /* 0x20000008ff087230 */ /* 0x008fc40000004100 */
[----:B----4-:R-:W-:-:S03]  /*0810*/  HADD2.F32 R9, -RZ, R9.H0_H0 ;  /* 0x20000009ff097230 */ /* 0x010fc60000004100 */
[----:B-----5:R-:W-:-:S04]  /*0820*/  FMUL R20, R8, R13 ;  /* 0x0000000d08147220 */ /* 0x020fc80000400000 */
[----:B--2---:R-:W-:Y:S01]  /*0830*/  FFMA R20, R9, R12, -R20 ;  /* 0x0000000c09147223 */ /* 0x004fe20000000814 */
[----:B------:R-:W-:-:S04]  /*0840*/  IADD3 R12, P0, PT, R18, UR16, RZ ;  /* 0x00000010120c7c10 */ /* 0x000fc8000ff1e0ff */
[----:B------:R-:W-:Y:S02]  /*0850*/  F2FP.F16.F32.PACK_AB R20, RZ, R20 ;  /* 0x00000014ff14723e */ /* 0x000fe400000000ff */
[----:B------:R-:W-:Y:S02]  /*0860*/  IADD3.X R13, PT, PT, R6, UR17, RZ, P0, !PT ;  /* 0x00000011060d7c10 */ /* 0x000fe400087fe4ff */
[----:B------:R-:W-:Y:S01]  /*0870*/  PRMT R24, R20, 0x7610, R24 ;  /* 0x0000761014187816 */ /* 0x000fe20000000018 */
[----:B------:R-:W-:-:S04]  /*0880*/  IMAD.WIDE.U32 R20, R21, 0x4, R4 ;  /* 0x0000000415147825 */ /* 0x000fc800078e0004 */
[----:B------:R0:W-:Y:S04]  /*0890*/  STG.E.U16 desc[UR12][R12.64], R24 ;  /* 0x000000180c007986 */ /* 0x0001e8000c10150c */
[----:B------:R-:W2:Y:S04]  /*08a0*/  LDG.E R22, desc[UR12][R20.64+0x4] ;  /* 0x0000040c14167981 */ /* 0x000ea8000c1e1900 */
[----:B------:R-:W3:Y:S01]  /*08b0*/  LDG.E R19, desc[UR12][R20.64] ;  /* 0x0000000c14137981 */ /* 0x000ee2000c1e1900 */
[----:B------:R-:W-:Y:S01]  /*08c0*/  MOV R23, UR6 ;  /* 0x0000000600177c02 */ /* 0x000fe20008000f00 */
[----:B--2---:R-:W-:-:S04]  /*08d0*/  FMUL R9, R9, R22 ;  /* 0x0000001609097220 */ /* 0x004fc80000400000 */
[----:B---3--:R-:W-:-:S05]  /*08e0*/  FFMA R9, R8, R19, R9 ;  /* 0x0000001308097223 */ /* 0x008fca0000000009 */
[----:B------:R-:W-:Y:S01]  /*08f0*/  F2FP.F16.F32.PACK_AB R19, RZ, R9 ;  /* 0x00000009ff13723e */ /* 0x000fe200000000ff */
[----:B------:R-:W-:-:S03]  /*0900*/  IMAD.WIDE.U32 R8, R23, 0x2, R12 ;  /* 0x0000000217087825 */ /* 0x000fc600078e000c */
[----:B------:R-:W-:-:S05]  /*0910*/  PRMT R25, R19, 0x7610, R25 ;  /* 0x0000761013197816 */ /* 0x000fca0000000019 */
[----:B------:R1:W-:Y:S04]  /*0920*/  STG.E.U16 desc[UR12][R8.64], R25 ;  /* 0x0000001908007986 */ /* 0x0003e8000c10150c */
[----:B------:R-:W2:Y:S04]  /*0930*/  LDG.E.U16 R19, desc[UR12][R16.64+0x2] ;  /* 0x0000020c10137981 */ /* 0x000ea8000c1e1500 */
[----:B------:R-:W3:Y:S04]  /*0940*/  LDG.E.U16 R22, desc[UR12][R10.64+0x2] ;  /* 0x0000020c0a167981 */ /* 0x000ee8000c1e1500 */
[----:B0-----:R-:W4:Y:S04]  /*0950*/  LDG.E R24, desc[UR12][R14.64+0xc] ;  /* 0x00000c0c0e187981 */ /* 0x001f28000c1e1900 */
[----:B------:R-:W5:Y:S01]  /*0960*/  LDG.E R21, desc[UR12][R14.64+0x8] ;  /* 0x0000080c0e157981 */ /* 0x000f62000c1e1900 */
[----:B------:R-:W-:Y:S01]  /*0970*/  UIADD3 UR10, UPT, UPT, UR9, 0x2, URZ ;  /* 0x00000002090a7890 */ /* 0x000fe2000fffe0ff */
[----:B--2---:R-:W-:-:S02]  /*0980*/  HADD2.F32 R19, -RZ, R19.H0_H0 ;  /* 0x20000013ff137230 */ /* 0x004fc40000004100 */
[----:B---3--:R-:W-:-:S03]  /*0990*/  HADD2.F32 R22, -RZ, R22.H0_H0 ;  /* 0x20000016ff167230 */ /* 0x008fc60000004100 */
[----:B----4-:R-:W-:-:S04]  /*09a0*/  FMUL R23, R19, R24 ;  /* 0x0000001813177220 */ /* 0x010fc80000400000 */
[----:B-----5:R-:W-:Y:S01]  /*09b0*/  FFMA R21, R22, R21, -R23 ;  /* 0x0000001516157223 */ /* 0x020fe20000000817 */
[----:B------:R-:W-:-:S04]  /*09c0*/  IMAD.U32 R23, RZ, RZ, UR10 ;  /* 0x0000000aff177e24 */ /* 0x000fc8000f8e00ff */
[----:B------:R-:W-:-:S04]  /*09d0*/  F2FP.F16.F32.PACK_AB R21, RZ, R21 ;  /* 0x00000015ff15723e */ /* 0x000fc800000000ff */
[----:B-1----:R-:W-:Y:S01]  /*09e0*/  PRMT R25, R21, 0x7610, R25 ;  /* 0x0000761015197816 */ /* 0x002fe20000000019 */
[----:B------:R-:W-:-:S04]  /*09f0*/  IMAD.WIDE.U32 R20, R23, 0x4, R4 ;  /* 0x0000000417147825 */ /* 0x000fc800078e0004 */
[----:B------:R0:W-:Y:S04]  /*0a00*/  STG.E.U16 desc[UR12][R12.64+0x2], R25 ;  /* 0x000002190c007986 */ /* 0x0001e8000c10150c */
[----:B------:R-:W2:Y:S04]  /*0a10*/  LDG.E R23, desc[UR12][R20.64+0x4] ;  /* 0x0000040c14177981 */ /* 0x000ea8000c1e1900 */
[----:B------:R-:W3:Y:S01]  /*0a20*/  LDG.E R24, desc[UR12][R20.64] ;  /* 0x0000000c14187981 */ /* 0x000ee2000c1e1900 */
[----:B--2---:R-:W-:-:S04]  /*0a30*/  FMUL R22, R22, R23 ;  /* 0x0000001716167220 */ /* 0x004fc80000400000 */
[----:B---3--:R-:W-:-:S05]  /*0a40*/  FFMA R22, R19, R24, R22 ;  /* 0x0000001813167223 */ /* 0x008fca0000000016 */
[----:B------:R-:W-:-:S04]  /*0a50*/  F2FP.F16.F32.PACK_AB R22, RZ, R22 ;  /* 0x00000016ff16723e */ /* 0x000fc800000000ff */
[----:B------:R-:W-:-:S05]  /*0a60*/  PRMT R26, R22, 0x7610, R26 ;  /* 0x00007610161a7816 */ /* 0x000fca000000001a */
[----:B------:R1:W-:Y:S04]  /*0a70*/  STG.E.U16 desc[UR12][R8.64+0x2], R26 ;  /* 0x0000021a08007986 */ /* 0x0003e8000c10150c */
[----:B------:R-:W2:Y:S04]  /*0a80*/  LDG.E.U16 R19, desc[UR12][R16.64+0x4] ;  /* 0x0000040c10137981 */ /* 0x000ea8000c1e1500 */
[----:B------:R-:W3:Y:S04]  /*0a90*/  LDG.E.U16 R22, desc[UR12][R10.64+0x4] ;  /* 0x0000040c0a167981 */ /* 0x000ee8000c1e1500 */
[----:B------:R-:W4:Y:S04]  /*0aa0*/  LDG.E R24, desc[UR12][R14.64+0x14] ;  /* 0x0000140c0e187981 */ /* 0x000f28000c1e1900 */
[----:B------:R-:W5:Y:S01]  /*0ab0*/  LDG.E R23, desc[UR12][R14.64+0x10] ;  /* 0x0000100c0e177981 */ /* 0x000f62000c1e1900 */
[----:B------:R-:W-:Y:S01]  /*0ac0*/  UIADD3 UR10, UPT, UPT, UR9, 0x4, URZ ;  /* 0x00000004090a7890 */ /* 0x000fe2000fffe0ff */
[----:B--2---:R-:W-:-:S02]  /*0ad0*/  HADD2.F32 R19, -RZ, R19.H0_H0 ;  /* 0x20000013ff137230 */ /* 0x004fc40000004100 */
[----:B---3--:R-:W-:-:S03]  /*0ae0*/  HADD2.F32 R22, -RZ, R22.H0_H0 ;  /* 0x20000016ff167230 */ /* 0x008fc60000004100 */
[----:B----4-:R-:W-:-:S04]  /*0af0*/  FMUL R21, R19, R24 ;  /* 0x0000001813157220 */ /* 0x010fc80000400000 */
[----:B-----5:R-:W-:Y:S01]  /*0b00*/  FFMA R21, R22, R23, -R21 ;  /* 0x0000001716157223 */ /* 0x020fe20000000815 */
[----:B------:R-:W-:-:S04]  /*0b10*/  MOV R23, UR10 ;  /* 0x0000000a00177c02 */ /* 0x000fc80008000f00 */
[----:B------:R-:W-:-:S04]  /*0b20*/  F2FP.F16.F32.PACK_AB R21, RZ, R21 ;  /* 0x00000015ff15723e */ /* 0x000fc800000000ff */
[----:B0-----:R-:W-:Y:S01]  /*0b30*/  PRMT R25, R21, 0x7610, R25 ;  /* 0x0000761015197816 */ /* 0x001fe20000000019 */
[----:B------:R-:W-:-:S04]  /*0b40*/  IMAD.WIDE.U32 R20, R23, 0x4, R4 ;  /* 0x0000000417147825 */ /* 0x000fc800078e0004 */
[----:B------:R0:W-:Y:S04]  /*0b50*/  STG.E.U16 desc[UR12][R12.64+0x4], R25 ;  /* 0x000004190c007986 */ /* 0x0001e8000c10150c */
[----:B------:R-:W2:Y:S04]  /*0b60*/  LDG.E R23, desc[UR12][R20.64+0x4] ;  /* 0x0000040c14177981 */ /* 0x000ea8000c1e1900 */
[----:B------:R-:W3:Y:S01]  /*0b70*/  LDG.E R24, desc[UR12][R20.64] ;  /* 0x0000000c14187981 */ /* 0x000ee2000c1e1900 */
[----:B--2---:R-:W-:-:S04]  /*0b80*/  FMUL R22, R22, R23 ;  /* 0x0000001716167220 */ /* 0x004fc80000400000 */
[----:B---3--:R-:W-:-:S05]  /*0b90*/  FFMA R22, R19, R24, R22 ;  /* 0x0000001813167223 */ /* 0x008fca0000000016 */
[----:B------:R-:W-:-:S04]  /*0ba0*/  F2FP.F16.F32.PACK_AB R22, RZ, R22 ;  /* 0x00000016ff16723e */ /* 0x000fc800000000ff */
[----:B-1----:R-:W-:-:S05]  /*0bb0*/  PRMT R26, R22, 0x7610, R26 ;  /* 0x00007610161a7816 */ /* 0x002fca000000001a */
[----:B------:R0:W-:Y:S04]  /*0bc0*/  STG.E.U16 desc[UR12][R8.64+0x4], R26 ;  /* 0x0000041a08007986 */ /* 0x0001e8000c10150c */
[----:B------:R-:W2:Y:S04]  /*0bd0*/  LDG.E.U16 R16, desc[UR12][R16.64+0x6] ;  /* 0x0000060c10107981 */ /* 0x000ea8000c1e1500 */
[----:B------:R-:W3:Y:S04]  /*0be0*/  LDG.E.U16 R10, desc[UR12][R10.64+0x6] ;  /* 0x0000060c0a0a7981 */ /* 0x000ee8000c1e1500 */
[----:B------:R-:W4:Y:S04]  /*0bf0*/  LDG.E R23, desc[UR12][R14.64+0x1c] ;  /* 0x00001c0c0e177981 */ /* 0x000f28000c1e1900 */
[----:B------:R-:W5:Y:S01]  /*0c00*/  LDG.E R24, desc[UR12][R14.64+0x18] ;  /* 0x0000180c0e187981 */ /* 0x000f62000c1e1900 */
[----:B------:R-:W-:-:S06]  /*0c10*/  UIADD3 UR10, UPT, UPT, UR9, 0x6, URZ ;  /* 0x00000006090a7890 */ /* 0x000fcc000fffe0ff */
[----:B------:R-:W-:Y:S01]  /*0c20*/  MOV R21, UR10 ;  /* 0x0000000a00157c02 */ /* 0x000fe20008000f00 */
[----:B--2---:R-:W-:Y:S02]  /*0c30*/  HADD2.F32 R22, -RZ, R16.H0_H0 ;  /* 0x20000010ff167230 */ /* 0x004fe40000004100 */
[----:B---3--:R-:W-:Y:S02]  /*0c40*/  HADD2.F32 R19, -RZ, R10.H0_H0 ;  /* 0x2000000aff137230 */ /* 0x008fe40000004100 */
[----:B------:R-:W-:-:S04]  /*0c50*/  IMAD.WIDE.U32 R10, R21, 0x4, R4 ;  /* 0x00000004150a7825 */ /* 0x000fc800078e0004 */
[----:B----4-:R-:W-:-:S04]  /*0c60*/  FMUL R20, R22, R23 ;  /* 0x0000001716147220 */ /* 0x010fc80000400000 */
[----:B-----5:R-:W-:-:S05]  /*0c70*/  FFMA R20, R19, R24, -R20 ;  /* 0x0000001813147223 */ /* 0x020fca0000000814 */
[----:B------:R-:W-:-:S05]  /*0c80*/  F2FP.F16.F32.PACK_AB R20, RZ, R20 ;  /* 0x00000014ff14723e */ /* 0x000fca00000000ff */
[----:B------:R0:W-:Y:S04]  /*0c90*/  STG.E.U16 desc[UR12][R12.64+0x6], R20 ;  /* 0x000006140c007986 */ /* 0x0001e8000c10150c */
[----:B------:R-:W2:Y:S04]  /*0ca0*/  LDG.E R14, desc[UR12][R10.64+0x4] ;  /* 0x0000040c0a0e7981 */ /* 0x000ea8000c1e1900 */
[----:B------:R-:W3:Y:S01]  /*0cb0*/  LDG.E R15, desc[UR12][R10.64] ;  /* 0x0000000c0a0f7981 */ /* 0x000ee2000c1e1900 */
[----:B------:R-:W-:Y:S01]  /*0cc0*/  UIADD3 UR8, UPT, UPT, UR8, 0x4, URZ ;  /* 0x0000000408087890 */ /* 0x000fe2000fffe0ff */
[----:B------:R-:W-:Y:S01]  /*0cd0*/  IADD3 R18, P0, PT, R18, 0x8, RZ ;  /* 0x0000000812127810 */ /* 0x000fe20007f1e0ff */
[----:B------:R-:W-:-:S02]  /*0ce0*/  UIADD3 UR7, UPT, UPT, UR7, 0x8, URZ ;  /* 0x0000000807077890 */ /* 0x000fc4000fffe0ff */
[----:B------:R-:W-:Y:S02]  /*0cf0*/  UISETP.NE.AND UP0, UPT, UR8, URZ, UPT ;  /* 0x000000ff0800728c */ /* 0x000fe4000bf05270 */
[----:B------:R-:W-:Y:S01]  /*0d00*/  IMAD.X R6, RZ, RZ, R6, P0 ;  /* 0x000000ffff067224 */ /* 0x000fe200000e0606 */
[----:B------:R-:W-:Y:S01]  /*0d10*/  UIADD3 UR9, UPT, UPT, UR9, 0x8, URZ ;  /* 0x0000000809097890 */ /* 0x000fe2000fffe0ff */
[----:B--2---:R-:W-:-:S04]  /*0d20*/  FMUL R19, R19, R14 ;  /* 0x0000000e13137220 */ /* 0x004fc80000400000 */
[----:B---3--:R-:W-:-:S05]  /*0d30*/  FFMA R15, R22, R15, R19 ;  /* 0x0000000f160f7223 */ /* 0x008fca0000000013 */
[----:B------:R-:W-:-:S05]  /*0d40*/  F2FP.F16.F32.PACK_AB R15, RZ, R15 ;  /* 0x0000000fff0f723e */ /* 0x000fca00000000ff */
[----:B------:R0:W-:Y:S01]  /*0d50*/  STG.E.U16 desc[UR12][R8.64+0x6], R15 ;  /* 0x0000060f08007986 */ /* 0x0001e2000c10150c */
[----:B------:R-:W-:Y:S05]  /*0d60*/  BRA.U UP0, `(.L_x_35) ;  /* 0xfffffff900747547 */ /* 0x000fea000b83ffff */
.L_x_34:
[----:B------:R-:W-:-:S06]  /*0d70*/  ULOP3.LUT UP0, UR4, UR6, 0x3, URZ, 0xc0, !UPT ;  /* 0x0000000306047892 */ /* 0x000fcc000f80c0ff */
[----:B------:R-:W-:-:S13]  /*0d80*/  PLOP3.LUT P0, PT, PT, PT, UP0, 0x80, 0x8 ;  /* 0x000000000008781c */ /* 0x000fda0003f0f008 */
[----:B------:R-:W-:Y:S05]  /*0d90*/  @!P0 EXIT ;  /* 0x000000000000894d */ /* 0x000fea0003800000 */
[----:B------:R-:W1:Y:S01]  /*0da0*/  LDCU.64 UR8, c[0x0][0x380] ;  /* 0x00007000ff0877ac */ /* 0x000e620008000a00 */
[C---:B0-----:R-:W-:Y:S02]  /*0db0*/  SHF.L.U32 R8, R2.reuse, 0x1, RZ ;  /* 0x0000000102087819 */ /* 0x041fe400000006ff */
[----:B------:R-:W-:Y:S01]  /*0dc0*/  SHF.L.U64.HI R3, R2, 0x1, R7 ;  /* 0x0000000102037819 */ /* 0x000fe20000010207 */
[----:B------:R-:W0:Y:S01]  /*0dd0*/  LDCU.64 UR10, c[0x0][0x398] ;  /* 0x00007300ff0a77ac */ /* 0x000e220008000a00 */
[----:B------:R-:W-:Y:S01]  /*0de0*/  UISETP.NE.AND UP0, UPT, UR4, 0x1, UPT ;  /* 0x000000010400788c */ /* 0x000fe2000bf05270 */
[C---:B-1----:R-:W-:Y:S02]  /*0df0*/  IADD3 R6, P0, PT, R8.reuse, UR8, RZ ;  /* 0x0000000808067c10 */ /* 0x042fe4000ff1e0ff */
[----:B0-----:R-:W-:Y:S02]  /*0e00*/  IADD3 R2, P1, PT, R8, UR10, RZ ;  /* 0x0000000a08027c10 */ /* 0x001fe4000ff3e0ff */
[----:B------:R-:W-:-:S02]  /*0e10*/  IADD3.X R7, PT, PT, R3, UR9, RZ, P0, !PT ;  /* 0x0000000903077c10 */ /* 0x000fc400087fe4ff */
[----:B------:R-:W-:Y:S02]  /*0e20*/  IADD3.X R3, PT, PT, R3, UR11, RZ, P1, !PT ;  /* 0x0000000b03037c10 */ /* 0x000fe40008ffe4ff */
[----:B------:R-:W-:Y:S07]  /*0e30*/  BRA.U !UP0, `(.L_x_36) ;  /* 0x0000000108c87547 */ /* 0x000fee000b800000 */
[C---:B------:R-:W-:Y:S01]  /*0e40*/  IADD3 R15, PT, PT, R0.reuse, UR6, RZ ;  /* 0x00000006000f7c10 */ /* 0x040fe2000fffe0ff */
[C---:B------:R-:W-:Y:S02]  /*0e50*/  IMAD.SHL.U32 R11, R0.reuse, 0x2, RZ ;  /* 0x00000002000b7824 */ /* 0x040fe400078e00ff */
[----:B------:R-:W-:-:S04]  /*0e60*/  IMAD.WIDE.U32 R8, R0, 0x2, R6 ;  /* 0x0000000200087825 */ /* 0x000fc800078e0006 */
[----:B------:R-:W-:Y:S01]  /*0e70*/  IMAD.WIDE.U32 R18, R15, 0x2, R6 ;  /* 0x000000020f127825 */ /* 0x000fe200078e0006 */
[----:B------:R-:W2:Y:S03]  /*0e80*/  LDG.E.U16 R12, desc[UR12][R8.64] ;  /* 0x0000000c080c7981 */ /* 0x000ea6000c1e1500 */
[----:B------:R-:W-:Y:S02]  /*0e90*/  IMAD.WIDE.U32 R10, R11, 0x4, R4 ;  /* 0x000000040b0a7825 */ /* 0x000fe400078e0004 */
[----:B------:R-:W3:Y:S04]  /*0ea0*/  LDG.E.U16 R18, desc[UR12][R18.64] ;  /* 0x0000000c12127981 */ /* 0x000ee8000c1e1500 */
[----:B------:R-:W4:Y:S04]  /*0eb0*/  LDG.E R17, desc[UR12][R10.64+0x4] ;  /* 0x0000040c0a117981 */ /* 0x000f28000c1e1900 */
[----:B------:R-:W5:Y:S01]  /*0ec0*/  LDG.E R13, desc[UR12][R10.64] ;  /* 0x0000000c0a0d7981 */ /* 0x000f62000c1e1900 */
[----:B--2---:R-:W-:-:S02]  /*0ed0*/  HADD2.F32 R14, -RZ, R12.H0_H0 ;  /* 0x2000000cff0e7230 */ /* 0x004fc40000004100 */
[----:B---3--:R-:W-:-:S05]  /*0ee0*/  HADD2.F32 R16, -RZ, R18.H0_H0 ;  /* 0x20000012ff107230 */ /* 0x008fca0000004100 */
[----:B----4-:R-:W-:-:S04]  /*0ef0*/  FMUL R17, R16, R17 ;  /* 0x0000001110117220 */ /* 0x010fc80000400000 */
[----:B-----5:R-:W-:Y:S01]  /*0f00*/  FFMA R13, R14, R13, -R17 ;  /* 0x0000000d0e0d7223 */ /* 0x020fe20000000811 */
[----:B------:R-:W-:-:S04]  /*0f10*/  SHF.L.U32 R17, R15, 0x1, RZ ;  /* 0x000000010f117819 */ /* 0x000fc800000006ff */
[----:B------:R-:W-:Y:S01]  /*0f20*/  F2FP.F16.F32.PACK_AB R19, RZ, R13 ;  /* 0x0000000dff13723e */ /* 0x000fe200000000ff */
[----:B------:R-:W-:-:S03]  /*0f30*/  IMAD.WIDE.U32 R12, R0, 0x2, R2 ;  /* 0x00000002000c7825 */ /* 0x000fc600078e0002 */
[----:B------:R-:W-:Y:S01]  /*0f40*/  PRMT R22, R19, 0x7610, R22 ;  /* 0x0000761013167816 */ /* 0x000fe20000000016 */
[----:B------:R-:W-:-:S04]  /*0f50*/  IMAD.WIDE.U32 R18, R17, 0x4, R4 ;  /* 0x0000000411127825 */ /* 0x000fc800078e0004 */
[----:B------:R-:W-:Y:S04]  /*0f60*/  STG.E.U16 desc[UR12][R12.64], R22 ;  /* 0x000000160c007986 */ /* 0x000fe8000c10150c */
[----:B------:R-:W2:Y:S04]  /*0f70*/  LDG.E R23, desc[UR12][R18.64+0x4] ;  /* 0x0000040c12177981 */ /* 0x000ea8000c1e1900 */
[----:B------:R-:W3:Y:S01]  /*0f80*/  LDG.E R21, desc[UR12][R18.64] ;  /* 0x0000000c12157981 */ /* 0x000ee2000c1e1900 */
[----:B--2---:R-:W-:-:S04]  /*0f90*/  FMUL R23, R14, R23 ;  /* 0x000000170e177220 */ /* 0x004fc80000400000 */
[----:B---3--:R-:W-:Y:S01]  /*0fa0*/  FFMA R21, R16, R21, R23 ;  /* 0x0000001510157223 */ /* 0x008fe20000000017 */
[----:B------:R-:W-:-:S04]  /*0fb0*/  MOV R23, UR6 ;  /* 0x0000000600177c02 */ /* 0x000fc80008000f00 */
[----:B------:R-:W-:Y:S01]  /*0fc0*/  F2FP.F16.F32.PACK_AB R21, RZ, R21 ;  /* 0x00000015ff15723e */ /* 0x000fe200000000ff */
[----:B------:R-:W-:-:S03]  /*0fd0*/  IMAD.WIDE.U32 R14, R15, 0x2, R2 ;  /* 0x000000020f0e7825 */ /* 0x000fc600078e0002 */
[----:B------:R-:W-:Y:S01]  /*0fe0*/  PRMT R24, R21, 0x7610, R24 ;  /* 0x0000761015187816 */ /* 0x000fe20000000018 */
[----:B------:R-:W-:-:S04]  /*0ff0*/  IMAD.WIDE.U32 R20, R23, 0x2, R8 ;  /* 0x0000000217147825 */ /* 0x000fc800078e0008 */
[----:B------:R0:W-:Y:S04]  /*1000*/  STG.E.U16 desc[UR12][R14.64], R24 ;  /* 0x000000180e007986 */ /* 0x0001e8000c10150c */
[----:B------:R-:W2:Y:S04]  /*1010*/  LDG.E.U16 R20, desc[UR12][R20.64+0x2] ;  /* 0x0000020c14147981 */ /* 0x000ea8000c1e1500 */
[----:B------:R-:W3:Y:S04]  /*1020*/  LDG.E.U16 R8, desc[UR12][R8.64+0x2] ;  /* 0x0000020c08087981 */ /* 0x000ee8000c1e1500 */
[----:B------:R-:W4:Y:S04]  /*1030*/  LDG.E R23, desc[UR12][R10.64+0xc] ;  /* 0x00000c0c0a177981 */ /* 0x000f28000c1e1900 */
[----:B------:R-:W5:Y:S01]  /*1040*/  LDG.E R19, desc[UR12][R10.64+0x8] ;  /* 0x0000080c0a137981 */ /* 0x000f62000c1e1900 */
[----:B------:R-:W-:-:S04]  /*1050*/  VIADD R17, R17, 0x2 ;  /* 0x0000000211117836 */ /* 0x000fc80000000000 */
[----:B0-----:R-:W-:-:S04]  /*1060*/  IMAD.WIDE.U32 R14, R17, 0x4, R4 ;  /* 0x00000004110e7825 */ /* 0x001fc800078e0004 */
[----:B--2---:R-:W-:Y:S02]  /*1070*/  HADD2.F32 R18, -RZ, R20.H0_H0 ;  /* 0x20000014ff127230 */ /* 0x004fe40000004100 */
[----:B---3--:R-:W-:-:S03]  /*1080*/  HADD2.F32 R16, -RZ, R8.H0_H0 ;  /* 0x20000008ff107230 */ /* 0x008fc60000004100 */
[----:B----4-:R-:W-:-:S04]  /*1090*/  FMUL R23, R18, R23 ;  /* 0x0000001712177220 */ /* 0x010fc80000400000 */
[----:B-----5:R-:W-:-:S05]  /*10a0*/  FFMA R19, R16, R19, -R23 ;  /* 0x0000001310137223 */ /* 0x020fca0000000817 */
[----:B------:R-:W-:-:S05]  /*10b0*/  F2FP.F16.F32.PACK_AB R19, RZ, R19 ;  /* 0x00000013ff13723e */ /* 0x000fca00000000ff */
[----:B------:R0:W-:Y:S04]  /*10c0*/  STG.E.U16 desc[UR12][R12.64+0x2], R19 ;  /* 0x000002130c007986 */ /* 0x0001e8000c10150c */
[----:B------:R-:W2:Y:S04]  /*10d0*/  LDG.E R17, desc[UR12][R14.64+0x4] ;  /* 0x0000040c0e117981 */ /* 0x000ea8000c1e1900 */
[----:B------:R-:W3:Y:S01]  /*10e0*/  LDG.E R9, desc[UR12][R14.64] ;  /* 0x0000000c0e097981 */ /* 0x000ee2000c1e1900 */
[----:B------:R-:W-:Y:S02]  /*10f0*/  MOV R11, UR6 ;  /* 0x00000006000b7c02 */ /* 0x000fe40008000f00 */
[----:B------:R-:W-:Y:S01]  /*1100*/  IADD3 R0, PT, PT, R0, 0x2, RZ ;  /* 0x0000000200007810 */ /* 0x000fe20007ffe0ff */
[----:B--2---:R-:W-:-:S04]  /*1110*/  FMUL R17, R16, R17 ;  /* 0x0000001110117220 */ /* 0x004fc80000400000 */
[----:B---3--:R-:W-:-:S05]  /*1120*/  FFMA R9, R18, R9, R17 ;  /* 0x0000000912097223 */ /* 0x008fca0000000011 */
[----:B------:R-:W-:Y:S01]  /*1130*/  F2FP.F16.F32.PACK_AB R10, RZ, R9 ;  /* 0x00000009ff0a723e */ /* 0x000fe200000000ff */
[----:B------:R-:W-:-:S05]  /*1140*/  IMAD.WIDE.U32 R8, R11, 0x2, R12 ;  /* 0x000000020b087825 */ /* 0x000fca00078e000c */
[----:B------:R0:W-:Y:S02]  /*1150*/  STG.E.U16 desc[UR12][R8.64+0x2], R10 ;  /* 0x0000020a08007986 */ /* 0x0001e4000c10150c */
.L_x_36:
[----:B------:R-:W-:-:S04]  /*1160*/  ULOP3.LUT UR4, UR6, 0x1, URZ, 0xc0, !UPT ;  /* 0x0000000106047892 */ /* 0x000fc8000f8ec0ff */
[----:B------:R-:W-:-:S06]  /*1170*/  UISETP.NE.U32.AND UP0, UPT, UR4, 0x1, UPT ;  /* 0x000000010400788c */ /* 0x000fcc000bf05070 */
[----:B------:R-:W-:-:S13]  /*1180*/  PLOP3.LUT P0, PT, PT, PT, UP0, 0x80, 0x8 ;  /* 0x000000000008781c */ /* 0x000fda0003f0f008 */
[----:B------:R-:W-:Y:S05]  /*1190*/  @P0 EXIT ;  /* 0x000000000000094d */ /* 0x000fea0003800000 */
[C---:B0-----:R-:W-:Y:S01]  /*11a0*/  VIADD R9, R0.reuse, UR6 ;  /* 0x0000000600097c36 */ /* 0x041fe20008000000 */
[----:B------:R-:W-:-:S03]  /*11b0*/  SHF.L.U32 R13, R0, 0x1, RZ ;  /* 0x00000001000d7819 */ /* 0x000fc600000006ff */
[----:B------:R-:W-:-:S04]  /*11c0*/  IMAD.WIDE.U32 R10, R9, 0x2, R6 ;  /* 0x00000002090a7825 */ /* 0x000fc800078e0006 */
[----:B------:R-:W-:Y:S02]  /*11d0*/  IMAD.WIDE.U32 R6, R0, 0x2, R6 ;  /* 0x0000000200067825 */ /* 0x000fe400078e0006 */
[----:B------:R-:W2:Y:S02]  /*11e0*/  LDG.E.U16 R10, desc[UR12][R10.64] ;  /* 0x0000000c0a0a7981 */ /* 0x000ea4000c1e1500 */
[----:B------:R-:W-:Y:S02]  /*11f0*/  IMAD.WIDE.U32 R12, R13, 0x4, R4 ;  /* 0x000000040d0c7825 */ /* 0x000fe400078e0004 */
[----:B------:R-:W3:Y:S04]  /*1200*/  LDG.E.U16 R6, desc[UR12][R6.64] ;  /* 0x0000000c06067981 */ /* 0x000ee8000c1e1500 */
[----:B------:R-:W4:Y:S04]  /*1210*/  LDG.E R17, desc[UR12][R12.64+0x4] ;  /* 0x0000040c0c117981 */ /* 0x000f28000c1e1900 */
[----:B------:R-:W5:Y:S01]  /*1220*/  LDG.E R15, desc[UR12][R12.64] ;  /* 0x0000000c0c0f7981 */ /* 0x000f62000c1e1900 */
[----:B--2---:R-:W-:-:S02]  /*1230*/  HADD2.F32 R16, -RZ, R10.H0_H0 ;  /* 0x2000000aff107230 */ /* 0x004fc40000004100 */
[----:B---3--:R-:W-:-:S03]  /*1240*/  HADD2.F32 R8, -RZ, R6.H0_H0 ;  /* 0x20000006ff087230 */ /* 0x008fc60000004100 */
        /* <DEDUP_REMOVED lines=10> */
[----:B------:R-:W-:-:S04]  /*12f0*/  IMAD.WIDE.U32 R2, R9, 0x2, R2 ;  /* 0x0000000209027825 */ /* 0x000fc800078e0002 */
[----:B--2---:R-:W-:-:S04]  /*1300*/  FMUL R11, R8, R11 ;  /* 0x0000000b080b7220 */ /* 0x004fc80000400000 */
[----:B---3--:R-:W-:-:S05]  /*1310*/  FFMA R7, R16, R7, R11 ;  /* 0x0000000710077223 */ /* 0x008fca000000000b */
[----:B------:R-:W-:-:S05]  /*1320*/  F2FP.F16.F32.PACK_AB R7, RZ, R7 ;  /* 0x00000007ff07723e */ /* 0x000fca00000000ff */
[----:B------:R-:W-:Y:S01]  /*1330*/  STG.E.U16 desc[UR12][R2.64], R7 ;  /* 0x0000000702007986 */ /* 0x000fe2000c10150c */
[----:B------:R-:W-:Y:S05]  /*1340*/  EXIT ;  /* 0x000000000000794d */ /* 0x000fea0003800000 */
        .weak           $__internal_2_$__cuda_sm20_div_u64
        .type           $__internal_2_$__cuda_sm20_div_u64,@function
        .size           $__internal_2_$__cuda_sm20_div_u64,(.L_x_97 - $__internal_2_$__cuda_sm20_div_u64)
$__internal_2_$__cuda_sm20_div_u64:
[----:B------:R-:W-:Y:S01]  /*1350*/  IMAD.MOV.U32 R14, RZ, RZ, R6 ;  /* 0x000000ffff0e7224 */ /* 0x000fe200078e0006 */
[----:B------:R-:W-:-:S05]  /*1360*/  MOV R15, R5 ;  /* 0x00000005000f7202 */ /* 0x000fca0000000f00 */
[----:B------:R-:W0:Y:S08]  /*1370*/  I2F.U64.RP R14, R14 ;  /* 0x0000000e000e7312 */ /* 0x000e300000309000 */
[----:B0-----:R-:W0:Y:S02]  /*1380*/  MUFU.RCP R10, R14 ;  /* 0x0000000e000a7308 */ /* 0x001e240000001000 */
[----:B0-----:R-:W-:-:S06]  /*1390*/  IADD3 R10, PT, PT, R10, 0x1ffffffe, RZ ;  /* 0x1ffffffe0a0a7810 */ /* 0x001fcc0007ffe0ff */
[----:B------:R-:W0:Y:S02]  /*13a0*/  F2I.U64.TRUNC R10, R10 ;  /* 0x0000000a000a7311 */ /* 0x000e24000020d800 */
[----:B0-----:R-:W-:-:S04]  /*13b0*/  IMAD.WIDE.U32 R12, R10, R6, RZ ;  /* 0x000000060a0c7225 */ /* 0x001fc800078e00ff */
[----:B------:R-:W-:Y:S01]  /*13c0*/  IMAD R13, R10, R5, R13 ;  /* 0x000000050a0d7224 */ /* 0x000fe200078e020d */
[----:B------:R-:W-:-:S03]  /*13d0*/  IADD3 R17, P0, PT, RZ, -R12, RZ ;  /* 0x8000000cff117210 */ /* 0x000fc60007f1e0ff */
[----:B------:R-:W-:Y:S02]  /*13e0*/  IMAD R13, R11, R6, R13 ;  /* 0x000000060b0d7224 */ /* 0x000fe400078e020d */
[----:B------:R-:W-:-:S04]  /*13f0*/  IMAD.HI.U32 R12, R10, R17, RZ ;  /* 0x000000110a0c7227 */ /* 0x000fc800078e00ff */
[----:B------:R-:W-:Y:S01]  /*1400*/  IMAD.X R19, RZ, RZ, ~R13, P0 ;  /* 0x000000ffff137224 */ /* 0x000fe200000e0e0d */
[----:B------:R-:W-:-:S03]  /*1410*/  MOV R13, R10 ;  /* 0x0000000a000d7202 */ /* 0x000fc60000000f00 */
[-C--:B------:R-:W-:Y:S02]  /*1420*/  IMAD R15, R11, R19.reuse, RZ ;  /* 0x000000130b0f7224 */ /* 0x080fe400078e02ff */
[----:B------:R-:W-:-:S04]  /*1430*/  IMAD.WIDE.U32 R12, P0, R10, R19, R12 ;  /* 0x000000130a0c7225 */ /* 0x000fc8000780000c */
[----:B------:R-:W-:-:S04]  /*1440*/  IMAD.HI.U32 R19, R11, R19, RZ ;  /* 0x000000130b137227 */ /* 0x000fc800078e00ff */
[----:B------:R-:W-:-:S05]  /*1450*/  IMAD.HI.U32 R12, P1, R11, R17, R12 ;  /* 0x000000110b0c7227 */ /* 0x000fca000782000c */
[----:B------:R-:W-:Y:S02]  /*1460*/  IADD3 R13, P2, PT, R15, R12, RZ ;  /* 0x0000000c0f0d7210 */ /* 0x000fe40007f5e0ff */
[----:B------:R-:W-:-:S03]  /*1470*/  IADD3.X R12, PT, PT, R19, R11, RZ, P0, !PT ;  /* 0x0000000b130c7210 */ /* 0x000fc600007fe4ff */
[----:B------:R-:W-:Y:S01]  /*1480*/  IMAD.WIDE.U32 R10, R13, R6, RZ ;  /* 0x000000060d0a7225 */ /* 0x000fe200078e00ff */
[----:B------:R-:W-:-:S03]  /*1490*/  IADD3.X R15, PT, PT, RZ, RZ, R12, P2, P1 ;  /* 0x000000ffff0f7210 */ /* 0x000fc600017e240c */
[----:B------:R-:W-:Y:S01]  /*14a0*/  IMAD R11, R13, R5, R11 ;  /* 0x000000050d0b7224 */ /* 0x000fe200078e020b */
[----:B------:R-:W-:-:S03]  /*14b0*/  IADD3 R17, P0, PT, RZ, -R10, RZ ;  /* 0x8000000aff117210 */ /* 0x000fc60007f1e0ff */
[----:B------:R-:W-:Y:S02]  /*14c0*/  IMAD R11, R15, R6, R11 ;  /* 0x000000060f0b7224 */ /* 0x000fe400078e020b */
[----:B------:R-:W-:-:S04]  /*14d0*/  IMAD.HI.U32 R12, R13, R17, RZ ;  /* 0x000000110d0c7227 */ /* 0x000fc800078e00ff */
[----:B------:R-:W-:Y:S02]  /*14e0*/  IMAD.X R10, RZ, RZ, ~R11, P0 ;  /* 0x000000ffff0a7224 */ /* 0x000fe400000e0e0b */
[----:B------:R-:W-:Y:S02]  /*14f0*/  HFMA2 R11, -RZ, RZ, 0, 0 ;  /* 0x00000000ff0b7431 */ /* 0x000fe400000001ff */
[----:B------:R-:W-:-:S04]  /*1500*/  IMAD.WIDE.U32 R12, P0, R13, R10, R12 ;  /* 0x0000000a0d0c7225 */ /* 0x000fc8000780000c */
[C---:B------:R-:W-:Y:S02]  /*1510*/  IMAD R14, R15.reuse, R10, RZ ;  /* 0x0000000a0f0e7224 */ /* 0x040fe400078e02ff */
[----:B------:R-:W-:-:S04]  /*1520*/  IMAD.HI.U32 R13, P1, R15, R17, R12 ;  /* 0x000000110f0d7227 */ /* 0x000fc8000782000c */
[----:B------:R-:W-:Y:S01]  /*1530*/  IMAD.HI.U32 R10, R15, R10, RZ ;  /* 0x0000000a0f0a7227 */ /* 0x000fe200078e00ff */
[----:B------:R-:W-:-:S04]  /*1540*/  IADD3 R13, P2, PT, R14, R13, RZ ;  /* 0x0000000d0e0d7210 */ /* 0x000fc80007f5e0ff */
[----:B------:R-:W-:Y:S01]  /*1550*/  IADD3.X R15, PT, PT, R10, R15, RZ, P0, !PT ;  /* 0x0000000f0a0f7210 */ /* 0x000fe200007fe4ff */
[----:B------:R-:W-:-:S03]  /*1560*/  IMAD.HI.U32 R10, R13, R9, RZ ;  /* 0x000000090d0a7227 */ /* 0x000fc600078e00ff */
[----:B------:R-:W-:Y:S01]  /*1570*/  IADD3.X R15, PT, PT, RZ, RZ, R15, P2, P1 ;  /* 0x000000ffff0f7210 */ /* 0x000fe200017e240f */
[----:B------:R-:W-:-:S04]  /*1580*/  IMAD.WIDE.U32 R10, R13, R8, R10 ;  /* 0x000000080d0a7225 */ /* 0x000fc800078e000a */
[C---:B------:R-:W-:Y:S02]  /*1590*/  IMAD R13, R15.reuse, R8, RZ ;  /* 0x000000080f0d7224 */ /* 0x040fe400078e02ff */
[----:B------:R-:W-:-:S04]  /*15a0*/  IMAD.HI.U32 R10, P0, R15, R9, R10 ;  /* 0x000000090f0a7227 */ /* 0x000fc8000780000a */
[----:B------:R-:W-:Y:S01]  /*15b0*/  IMAD.HI.U32 R12, R15, R8, RZ ;  /* 0x000000080f0c7227 */ /* 0x000fe200078e00ff */
[----:B------:R-:W-:-:S03]  /*15c0*/  IADD3 R13, P1, PT, R13, R10, RZ ;  /* 0x0000000a0d0d7210 */ /* 0x000fc60007f3e0ff */
[----:B------:R-:W-:Y:S02]  /*15d0*/  IMAD.X R12, RZ, RZ, R12, P0 ;  /* 0x000000ffff0c7224 */ /* 0x000fe400000e060c */
[----:B------:R-:W-:-:S03]  /*15e0*/  IMAD.WIDE.U32 R10, R13, R6, RZ ;  /* 0x000000060d0a7225 */ /* 0x000fc600078e00ff */
[----:B------:R-:W-:Y:S01]  /*15f0*/  IADD3.X R15, PT, PT, RZ, R12, RZ, P1, !PT ;  /* 0x0000000cff0f7210 */ /* 0x000fe20000ffe4ff */
[----:B------:R-:W-:Y:S01]  /*1600*/  IMAD R11, R13, R5, R11 ;  /* 0x000000050d0b7224 */ /* 0x000fe200078e020b */
[----:B------:R-:W-:-:S03]  /*1610*/  IADD3 R17, P1, PT, -R10, R9, RZ ;  /* 0x000000090a117210 */ /* 0x000fc60007f3e1ff */
[-C--:B------:R-:W-:Y:S01]  /*1620*/  IMAD R11, R15, R6.reuse, R11 ;  /* 0x000000060f0b7224 */ /* 0x080fe200078e020b */
[----:B------:R-:W-:-:S04]  /*1630*/  ISETP.GE.U32.AND P0, PT, R17, R6, PT ;  /* 0x000000061100720c */ /* 0x000fc80003f06070 */
[----:B------:R-:W-:Y:S02]  /*1640*/  IADD3.X R12, PT, PT, ~R11, R8, RZ, P1, !PT ;  /* 0x000000080b0c7210 */ /* 0x000fe40000ffe5ff */
[----:B------:R-:W-:Y:S02]  /*1650*/  IADD3 R11, P1, PT, -R6, R17, RZ ;  /* 0x00000011060b7210 */ /* 0x000fe40007f3e1ff */
[C---:B------:R-:W-:Y:S02]  /*1660*/  ISETP.GE.U32.AND.EX P0, PT, R12.reuse, R5, PT, P0 ;  /* 0x000000050c00720c */ /* 0x040fe40003f06100 */
[----:B------:R-:W-:Y:S01]  /*1670*/  IADD3 R8, PT, PT, R13, 0x1, RZ ;  /* 0x000000010d087810 */ /* 0x000fe20007ffe0ff */
[----:B------:R-:W-:Y:S01]  /*1680*/  IMAD.X R10, R12, 0x1, ~R5, P1 ;  /* 0x000000010c0a7824 */ /* 0x000fe200008e0e05 */
[----:B------:R-:W-:Y:S02]  /*1690*/  SEL R11, R11, R17, P0 ;  /* 0x000000110b0b7207 */ /* 0x000fe40000000000 */
[----:B------:R-:W-:-:S02]  /*16a0*/  SEL R13, R8, R13, P0 ;  /* 0x0000000d080d7207 */ /* 0x000fc40000000000 */
[----:B------:R-:W-:Y:S02]  /*16b0*/  SEL R10, R10, R12, P0 ;  /* 0x0000000c0a0a7207 */ /* 0x000fe40000000000 */
[----:B------:R-:W-:Y:S02]  /*16c0*/  ISETP.GE.U32.AND P0, PT, R11, R6, PT ;  /* 0x000000060b00720c */ /* 0x000fe40003f06070 */
[----:B------:R-:W-:Y:S02]  /*16d0*/  ISETP.NE.U32.AND P1, PT, R6, RZ, PT ;  /* 0x000000ff0600720c */ /* 0x000fe40003f25070 */
[----:B------:R-:W-:Y:S02]  /*16e0*/  IADD3 R6, PT, PT, R13, 0x1, RZ ;  /* 0x000000010d067810 */ /* 0x000fe40007ffe0ff */
[----:B------:R-:W-:Y:S02]  /*16f0*/  ISETP.GE.U32.AND.EX P0, PT, R10, R5, PT, P0 ;  /* 0x000000050a00720c */ /* 0x000fe40003f06100 */
[----:B------:R-:W-:-:S02]  /*1700*/  ISETP.NE.AND.EX P1, PT, R5, RZ, PT, P1 ;  /* 0x000000ff0500720c */ /* 0x000fc40003f25310 */
[----:B------:R-:W-:Y:S02]  /*1710*/  MOV R5, 0x0 ;  /* 0x0000000000057802 */ /* 0x000fe40000000f00 */
[----:B------:R-:W-:-:S04]  /*1720*/  SEL R6, R6, R13, P0 ;  /* 0x0000000d06067207 */ /* 0x000fc80000000000 */
[----:B------:R-:W-:Y:S01]  /*1730*/  SEL R6, R6, 0xffffffff, P1 ;  /* 0xffffffff06067807 */ /* 0x000fe20000800000 */
[----:B------:R-:W-:Y:S06]  /*1740*/  RET.REL.NODEC R4 `(_ZN2vt4cuda17rotary_embed_fp16EPK6__halfPKfPKiPS1_iiii) ;  /* 0xffffffe8042c7950 */ /* 0x000fec0003c3ffff */
.L_x_37:
        /* <DEDUP_REMOVED lines=11> */
.L_x_97:


//--------------------- .text._ZN2vt4cuda18rotary_embed_floatEPKfS2_PKiPfiiii --------------------------
	.section	.text._ZN2vt4cuda18rotary_embed_floatEPKfS2_PKiPfiiii,"ax",@progbits
	.align	128
        .global         _ZN2vt4cuda18rotary_embed_floatEPKfS2_PKiPfiiii
        .type           _ZN2vt4cuda18rotary_embed_floatEPKfS2_PKiPfiiii,@function
        .size           _ZN2vt4cuda18rotary_embed_floatEPKfS2_PKiPfiiii,(.L_x_98 - _ZN2vt4cuda18rotary_embed_floatEPKfS2_PKiPfiiii)
        .other          _ZN2vt4cuda18rotary_embed_floatEPKfS2_PKiPfiiii,@"STO_CUDA_ENTRY STV_DEFAULT"
_ZN2vt4cuda18rotary_embed_floatEPKfS2_PKiPfiiii:
.text._ZN2vt4cuda18rotary_embed_floatEPKfS2_PKiPfiiii:
        /* <DEDUP_REMOVED lines=23> */
[----:B------:R-:W-:Y:S02]  /*0170*/  IADD3 R11, PT, PT, RZ, -UR4, RZ ;  /* 0x80000004ff0b7c10 */ /* 0x000fe4000fffe0ff */
[----:B------:R-:W-:-:S05]  /*0180*/  ISETP.NE.U32.AND P2, PT, RZ, UR4, PT ;  /* 0x00000004ff007c0c */ /* 0x000fca000bf45070 */
[----:B0-----:R-:W0:Y:S02]  /*0190*/  MUFU.RCP R0, R0 ;  /* 0x0000000000007308 */ /* 0x001e240000001000 */
[----:B0-----:R-:W-:-:S06]  /*01a0*/  IADD3 R4, PT, PT, R0, 0xffffffe, RZ ;  /* 0x0ffffffe00047810 */ /* 0x001fcc0007ffe0ff */
[----:B------:R0:W1:Y:S02]  /*01b0*/  F2I.FTZ.U32.TRUNC.NTZ R5, R4 ;  /* 0x0000000400057305 */ /* 0x000064000021f000 */
[----:B0-----:R-:W-:Y:S02]  /*01c0*/  IMAD.MOV.U32 R4, RZ, RZ, RZ ;  /* 0x000000ffff047224 */ /* 0x001fe400078e00ff */
[----:B-1----:R-:W-:-:S04]  /*01d0*/  IMAD R11, R11, R5, RZ ;  /* 0x000000050b0b7224 */ /* 0x002fc800078e02ff */
[----:B------:R-:W-:-:S06]  /*01e0*/  IMAD.HI.U32 R6, R5, R11, R4 ;  /* 0x0000000b05067227 */ /* 0x000fcc00078e0004 */
[----:B------:R-:W-:-:S05]  /*01f0*/  IMAD.HI.U32 R0, R6, R9, RZ ;  /* 0x0000000906007227 */ /* 0x000fca00078e00ff */
[----:B------:R-:W-:-:S05]  /*0200*/  IADD3 R6, PT, PT, -R0, RZ, RZ ;  /* 0x000000ff00067210 */ /* 0x000fca0007ffe1ff */
[----:B------:R-:W-:-:S05]  /*0210*/  IMAD R5, R6, UR4, R9 ;  /* 0x0000000406057c24 */ /* 0x000fca000f8e0209 */
[----:B------:R-:W-:-:S13]  /*0220*/  ISETP.GE.U32.AND P0, PT, R5, UR4, PT ;  /* 0x0000000405007c0c */ /* 0x000fda000bf06070 */
[----:B------:R-:W-:Y:S02]  /*0230*/  @P0 IADD3 R5, PT, PT, R5, -UR4, RZ ;  /* 0x8000000405050c10 */ /* 0x000fe4000fffe0ff */
[----:B------:R-:W-:Y:S02]  /*0240*/  @P0 IADD3 R0, PT, PT, R0, 0x1, RZ ;  /* 0x0000000100000810 */ /* 0x000fe40007ffe0ff */
[----:B------:R-:W-:-:S13]  /*0250*/  ISETP.GE.U32.AND P1, PT, R5, UR4, PT ;  /* 0x0000000405007c0c */ /* 0x000fda000bf26070 */
[----:B------:R-:W-:Y:S01]  /*0260*/  @P1 VIADD R0, R0, 0x1 ;  /* 0x0000000100001836 */ /* 0x000fe20000000000 */
[----:B------:R-:W-:Y:S01]  /*0270*/  @!P2 LOP3.LUT R0, RZ, UR4, RZ, 0x33, !PT ;  /* 0x00000004ff00ac12 */ /* 0x000fe2000f8e33ff */
[----:B------:R-:W-:Y:S06]  /*0280*/  BRA `(.L_x_39) ;  /* 0x0000000000187947 */ /* 0x000fec0003800000 */
.L_x_38:
[----:B------:R-:W-:Y:S01]  /*0290*/  HFMA2 R8, -RZ, RZ, 0, 0 ;  /* 0x00000000ff087431 */ /* 0x000fe200000001ff */
[----:B------:R-:W-:Y:S02]  /*02a0*/  MOV R6, UR4 ;  /* 0x0000000400067c02 */ /* 0x000fe40008000f00 */
[----:B------:R-:W-:Y:S02]  /*02b0*/  MOV R5, UR6 ;  /* 0x0000000600057c02 */ /* 0x000fe40008000f00 */
[----:B------:R-:W-:-:S07]  /*02c0*/  MOV R4, 0x2e0 ;  /* 0x000002e000047802 */ /* 0x000fce0000000f00 */
[----:B------:R-:W-:Y:S05]  /*02d0*/  CALL.REL.NOINC `($__internal_3_$__cuda_sm20_div_u64) ;  /* 0x0000000c00887944 */ /* 0x000fea0003c00000 */
[----:B------:R-:W-:-:S07]  /*02e0*/  IMAD.MOV.U32 R0, RZ, RZ, R6 ;  /* 0x000000ffff007224 */ /* 0x000fce00078e0006 */
.L_x_39:
        /* <DEDUP_REMOVED lines=16> */
[----:B0-----:R-:W-:Y:S01]  /*03f0*/  IMAD.MOV.U32 R4, RZ, RZ, RZ ;  /* 0x000000ffff047224 */ /* 0x001fe200078e00ff */
[----:B-1----:R-:W-:-:S05]  /*0400*/  IADD3 R9, PT, PT, RZ, -R5, RZ ;  /* 0x80000005ff097210 */ /* 0x002fca0007ffe0ff */
[----:B------:R-:W-:-:S04]  /*0410*/  IMAD R9, R9, UR8, RZ ;  /* 0x0000000809097c24 */ /* 0x000fc8000f8e02ff */
        /* <DEDUP_REMOVED lines=9> */
[----:B------:R-:W-:-:S04]  /*04b0*/  @!P2 LOP3.LUT R5, RZ, UR8, RZ, 0x33, !PT ;  /* 0x00000008ff05ac12 */ /* 0x000fc8000f8e33ff */
[----:B------:R-:W-:Y:S01]  /*04c0*/  MOV R6, R5 ;  /* 0x0000000500067202 */ /* 0x000fe20000000f00 */
[----:B------:R-:W-:Y:S06]  /*04d0*/  BRA `(.L_x_42) ;  /* 0x0000000000187947 */ /* 0x000fec0003800000 */
.L_x_41:
[----:B------:R-:W0:Y:S01]  /*04e0*/  LDCU UR4, c[0x0][0x3a4] ;  /* 0x00007480ff0477ac */ /* 0x000e220008000800 */
[----:B------:R-:W-:Y:S02]  /*04f0*/  MOV R9, R10 ;  /* 0x0000000a00097202 */ /* 0x000fe40000000f00 */
[----:B------:R-:W-:Y:S02]  /*0500*/  MOV R5, UR5 ;  /* 0x0000000500057c02 */ /* 0x000fe40008000f00 */
[----:B------:R-:W-:Y:S01]  /*0510*/  MOV R4, 0x540 ;  /* 0x0000054000047802 */ /* 0x000fe20000000f00 */
[----:B0-----:R-:W-:-:S07]  /*0520*/  IMAD.U32 R6, RZ, RZ, UR4 ;  /* 0x00000004ff067e24 */ /* 0x001fce000f8e00ff */
[----:B------:R-:W-:Y:S05]  /*0530*/  CALL.REL.NOINC `($__internal_3_$__cuda_sm20_div_u64) ;  /* 0x0000000800f07944 */ /* 0x000fea0003c00000 */
.L_x_42:
[----:B------:R-:W-:Y:S05]  /*0540*/  BSYNC.RECONVERGENT B0 ;  /* 0x0000000000007941 */ /* 0x000fea0003800200 */
.L_x_40:
        /* <DEDUP_REMOVED lines=15> */
[----:B------:R-:W-:Y:S02]  /*0640*/  HFMA2 R0, -RZ, RZ, 0, 0 ;  /* 0x00000000ff007431 */ /* 0x000fe400000001ff */
[----:B------:R-:W-:Y:S02]  /*0650*/  UIADD3 UR4, UPT, UPT, UR6, -0x1, URZ ;  /* 0xffffffff06047890 */ /* 0x000fe4000fffe0ff */
[----:B------:R-:W-:Y:S02]  /*0660*/  IMAD.WIDE R4, R5, 0x4, R8 ;  /* 0x0000000405047825 */ /* 0x000fe400078e0208 */
[----:B------:R-:W-:-:S09]  /*0670*/  UISETP.GE.U32.AND UP0, UPT, UR4, 0x3, UPT ;  /* 0x000000030400788c */ /* 0x000fd2000bf06070 */
[----:B------:R-:W-:Y:S05]  /*0680*/  BRA.U !UP0, `(.L_x_43) ;  /* 0x0000000508607547 */ /* 0x000fea000b800000 */
[----:B------:R-:W0:Y:S01]  /*0690*/  LDCU.64 UR4, c[0x0][0x380] ;  /* 0x00007000ff0477ac */ /* 0x000e220008000a00 */
[C---:B------:R-:W-:Y:S01]  /*06a0*/  SHF.L.U64.HI R6, R2.reuse, 0x2, R7 ;  /* 0x0000000202067819 */ /* 0x040fe20000010207 */
[----:B------:R-:W-:Y:S01]  /*06b0*/  IMAD.SHL.U32 R18, R2, 0x4, RZ ;  /* 0x0000000402127824 */ /* 0x000fe200078e00ff */
        /* <DEDUP_REMOVED lines=8> */
.L_x_44:
[----:B------:R-:W-:Y:S01]  /*0740*/  UIADD3 UR10, UPT, UPT, UR7, -0x4, URZ ;  /* 0xfffffffc070a7890 */ /* 0x000fe2000fffe0ff */
[C---:B------:R-:W-:Y:S02]  /*0750*/  IADD3 R8, P1, PT, R18.reuse, UR4, RZ ;  /* 0x0000000412087c10 */ /* 0x040fe4000ff3e0ff */
[----:B-1----:R-:W-:Y:S02]  /*0760*/  IADD3 R10, P0, PT, R18, UR14, RZ ;  /* 0x0000000e120a7c10 */ /* 0x002fe4000ff1e0ff */
[C---:B0-----:R-:W-:Y:S02]  /*0770*/  IADD3.X R9, PT, PT, R6.reuse, UR5, RZ, P1, !PT ;  /* 0x0000000506097c10 */ /* 0x041fe40008ffe4ff */
[----:B------:R-:W-:Y:S02]  /*0780*/  MOV R13, UR10 ;  /* 0x0000000a000d7c02 */ /* 0x000fe40008000f00 */
[----:B------:R-:W-:Y:S01]  /*0790*/  IADD3.X R11, PT, PT, R6, UR15, RZ, P0, !PT ;  /* 0x0000000f060b7c10 */ /* 0x000fe200087fe4ff */
[----:B------:R-:W3:Y:S02]  /*07a0*/  LDG.E R19, desc[UR12][R8.64] ;  /* 0x0000000c08137981 */ /* 0x000ee4000c1e1900 */
[----:B------:R-:W-:-:S02]  /*07b0*/  IMAD.WIDE.U32 R12, R13, 0x4, R4 ;  /* 0x000000040d0c7825 */ /* 0x000fc400078e0004 */
[----:B------:R-:W4:Y:S04]  /*07c0*/  LDG.E R16, desc[UR12][R10.64] ;  /* 0x0000000c0a107981 */ /* 0x000f28000c1e1900 */
[----:B------:R-:W3:Y:S04]  /*07d0*/  LDG.E R20, desc[UR12][R12.64+0x4] ;  /* 0x0000040c0c147981 */ /* 0x000ee8000c1e1900 */
[----:B------:R-:W4:Y:S01]  /*07e0*/  LDG.E R17, desc[UR12][R12.64] ;  /* 0x0000000c0c117981 */ /* 0x000f22000c1e1900 */
[----:B--2---:R-:W-:Y:S02]  /*07f0*/  IADD3 R14, P0, PT, R18, UR16, RZ ;  /* 0x00000010120e7c10 */ /* 0x004fe4000ff1e0ff */
[----:B------:R-:W-:-:S02]  /*0800*/  MOV R25, UR9 ;  /* 0x0000000900197c02 */ /* 0x000fc40008000f00 */
[----:B------:R-:W-:Y:S01]  /*0810*/  IADD3.X R15, PT, PT, R6, UR17, RZ, P0, !PT ;  /* 0x00000011060f7c10 */ /* 0x000fe200087fe4ff */
[----:B---3--:R-:W-:-:S04]  /*0820*/  FMUL R21, R19, R20 ;  /* 0x0000001413157220 */ /* 0x008fc80000400000 */
[----:B----4-:R-:W-:Y:S01]  /*0830*/  FFMA R23, R16, R17, -R21 ;  /* 0x0000001110177223 */ /* 0x010fe20000000815 */
[----:B------:R-:W-:-:S04]  /*0840*/  IMAD.WIDE.U32 R20, R25, 0x4, R4 ;  /* 0x0000000419147825 */ /* 0x000fc800078e0004 */
[----:B------:R0:W-:Y:S04]  /*0850*/  STG.E desc[UR12][R14.64], R23 ;  /* 0x000000170e007986 */ /* 0x0001e8000c10190c */
[----:B------:R-:W2:Y:S04]  /*0860*/  LDG.E R17, desc[UR12][R20.64+0x4] ;  /* 0x0000040c14117981 */ /* 0x000ea8000c1e1900 */
[----:B------:R-:W3:Y:S01]  /*0870*/  LDG.E R22, desc[UR12][R20.64] ;  /* 0x0000000c14167981 */ /* 0x000ee2000c1e1900 */
[----:B------:R-:W-:Y:S02]  /*0880*/  IMAD.U32 R25, RZ, RZ, UR6 ;  /* 0x00000006ff197e24 */ /* 0x000fe4000f8e00ff */
[----:B--2---:R-:W-:-:S02]  /*0890*/  FMUL R24, R16, R17 ;  /* 0x0000001110187220 */ /* 0x004fc40000400000 */
[----:B------:R-:W-:-:S04]  /*08a0*/  IMAD.WIDE.U32 R16, R25, 0x4, R14 ;  /* 0x0000000419107825 */ /* 0x000fc800078e000e */
[----:B---3--:R-:W-:-:S05]  /*08b0*/  FFMA R25, R19, R22, R24 ;  /* 0x0000001613197223 */ /* 0x008fca0000000018 */
[----:B------:R1:W-:Y:S04]  /*08c0*/  STG.E desc[UR12][R16.64], R25 ;  /* 0x0000001910007986 */ /* 0x0003e8000c10190c */
[----:B------:R-:W2:Y:S04]  /*08d0*/  LDG.E R19, desc[UR12][R8.64+0x4] ;  /* 0x0000040c08137981 */ /* 0x000ea8000c1e1900 */
[----:B------:R-:W2:Y:S04]  /*08e0*/  LDG.E R24, desc[UR12][R12.64+0xc] ;  /* 0x00000c0c0c187981 */ /* 0x000ea8000c1e1900 */
[----:B------:R-:W3:Y:S04]  /*08f0*/  LDG.E R22, desc[UR12][R10.64+0x4] ;  /* 0x0000040c0a167981 */ /* 0x000ee8000c1e1900 */
[----:B0-----:R-:W3:Y:S01]  /*0900*/  LDG.E R23, desc[UR12][R12.64+0x8] ;  /* 0x0000080c0c177981 */ /* 0x001ee2000c1e1900 */
[----:B------:R-:W-:-:S06]  /*0910*/  UIADD3 UR10, UPT, UPT, UR9, 0x2, URZ ;  /* 0x00000002090a7890 */ /* 0x000fcc000fffe0ff */
[----:B------:R-:W-:Y:S01]  /*0920*/  MOV R27, UR10 ;  /* 0x0000000a001b7c02 */ /* 0x000fe20008000f00 */
[----:B--2---:R-:W-:-:S04]  /*0930*/  FMUL R21, R19, R24 ;  /* 0x0000001813157220 */ /* 0x004fc80000400000 */
[----:B---3--:R-:W-:Y:S01]  /*0940*/  FFMA R23, R22, R23, -R21 ;  /* 0x0000001716177223 */ /* 0x008fe20000000815 */
[----:B------:R-:W-:-:S04]  /*0950*/  IMAD.WIDE.U32 R20, R27, 0x4, R4 ;  /* 0x000000041b147825 */ /* 0x000fc800078e0004 */
[----:B------:R0:W-:Y:S04]  /*0960*/  STG.E desc[UR12][R14.64+0x4], R23 ;  /* 0x000004170e007986 */ /* 0x0001e8000c10190c */
[----:B-1----:R-:W2:Y:S04]  /*0970*/  LDG.E R25, desc[UR12][R20.64+0x4] ;  /* 0x0000040c14197981 */ /* 0x002ea8000c1e1900 */
[----:B------:R-:W3:Y:S01]  /*0980*/  LDG.E R24, desc[UR12][R20.64] ;  /* 0x0000000c14187981 */ /* 0x000ee2000c1e1900 */
[----:B--2---:R-:W-:-:S04]  /*0990*/  FMUL R22, R22, R25 ;  /* 0x0000001916167220 */ /* 0x004fc80000400000 */
[----:B---3--:R-:W-:-:S05]  /*09a0*/  FFMA R25, R19, R24, R22 ;  /* 0x0000001813197223 */ /* 0x008fca0000000016 */
[----:B------:R1:W-:Y:S04]  /*09b0*/  STG.E desc[UR12][R16.64+0x4], R25 ;  /* 0x0000041910007986 */ /* 0x0003e8000c10190c */
[----:B------:R-:W0:Y:S04]  /*09c0*/  LDG.E R19, desc[UR12][R8.64+0x8] ;  /* 0x0000080c08137981 */ /* 0x000e28000c1e1900 */
[----:B------:R-:W0:Y:S04]  /*09d0*/  LDG.E R24, desc[UR12][R12.64+0x14] ;  /* 0x0000140c0c187981 */ /* 0x000e28000c1e1900 */
[----:B------:R-:W2:Y:S04]  /*09e0*/  LDG.E R22, desc[UR12][R10.64+0x8] ;  /* 0x0000080c0a167981 */ /* 0x000ea8000c1e1900 */
[----:B------:R-:W2:Y:S01]  /*09f0*/  LDG.E R27, desc[UR12][R12.64+0x10] ;  /* 0x0000100c0c1b7981 */ /* 0x000ea2000c1e1900 */
[----:B------:R-:W-:-:S06]  /*0a00*/  UIADD3 UR10, UPT, UPT, UR9, 0x4, URZ ;  /* 0x00000004090a7890 */ /* 0x000fcc000fffe0ff */
[----:B------:R-:W-:-:S05]  /*0a10*/  MOV R29, UR10 ;  /* 0x0000000a001d7c02 */ /* 0x000fca0008000f00 */
[----:B------:R-:W-:-:S04]  /*0a20*/  IMAD.WIDE.U32 R20, R29, 0x4, R4 ;  /* 0x000000041d147825 */ /* 0x000fc800078e0004 */
[----:B0-----:R-:W-:-:S04]  /*0a30*/  FMUL R23, R19, R24 ;  /* 0x0000001813177220 */ /* 0x001fc80000400000 */
[----:B--2---:R-:W-:-:S05]  /*0a40*/  FFMA R23, R22, R27, -R23 ;  /* 0x0000001b16177223 */ /* 0x004fca0000000817 */
[----:B------:R0:W-:Y:S04]  /*0a50*/  STG.E desc[UR12][R14.64+0x8], R23 ;  /* 0x000008170e007986 */ /* 0x0001e8000c10190c */
[----:B-1----:R-:W2:Y:S04]  /*0a60*/  LDG.E R25, desc[UR12][R20.64+0x4] ;  /* 0x0000040c14197981 */ /* 0x002ea8000c1e1900 */
[----:B------:R-:W3:Y:S01]  /*0a70*/  LDG.E R24, desc[UR12][R20.64] ;  /* 0x0000000c14187981 */ /* 0x000ee2000c1e1900 */
[----:B--2---:R-:W-:-:S04]  /*0a80*/  FMUL R22, R22, R25 ;  /* 0x0000001916167220 */ /* 0x004fc80000400000 */
[----:B---3--:R-:W-:-:S05]  /*0a90*/  FFMA R19, R19, R24, R22 ;  /* 0x0000001813137223 */ /* 0x008fca0000000016 */
[----:B------:R1:W-:Y:S04]  /*0aa0*/  STG.E desc[UR12][R16.64+0x8], R19 ;  /* 0x0000081310007986 */ /* 0x0003e8000c10190c */
[----:B------:R-:W2:Y:S04]  /*0ab0*/  LDG.E R8, desc[UR12][R8.64+0xc] ;  /* 0x00000c0c08087981 */ /* 0x000ea8000c1e1900 */
[----:B------:R-:W2:Y:S04]  /*0ac0*/  LDG.E R27, desc[UR12][R12.64+0x1c] ;  /* 0x00001c0c0c1b7981 */ /* 0x000ea8000c1e1900 */
[----:B------:R-:W3:Y:S04]  /*0ad0*/  LDG.E R10, desc[UR12][R10.64+0xc] ;  /* 0x00000c0c0a0a7981 */ /* 0x000ee8000c1e1900 */
[----:B------:R-:W3:Y:S01]  /*0ae0*/  LDG.E R25, desc[UR12][R12.64+0x18] ;  /* 0x0000180c0c197981 */ /* 0x000ee2000c1e1900 */
[----:B------:R-:W-:-:S06]  /*0af0*/  UIADD3 UR10, UPT, UPT, UR9, 0x6, URZ ;  /* 0x00000006090a7890 */ /* 0x000fcc000fffe0ff */
[----:B0-----:R-:W-:-:S05]  /*0b00*/  MOV R23, UR10 ;  /* 0x0000000a00177c02 */ /* 0x001fca0008000f00 */
[----:B------:R-:W-:-:S04]  /*0b10*/  IMAD.WIDE.U32 R20, R23, 0x4, R4 ;  /* 0x0000000417147825 */ /* 0x000fc800078e0004 */
[----:B--2---:R-:W-:-:S04]  /*0b20*/  FMUL R27, R8, R27 ;  /* 0x0000001b081b7220 */ /* 0x004fc80000400000 */
[----:B---3--:R-:W-:-:S05]  /*0b30*/  FFMA R25, R10, R25, -R27 ;  /* 0x000000190a197223 */ /* 0x008fca000000081b */
[----:B------:R0:W-:Y:S04]  /*0b40*/  STG.E desc[UR12][R14.64+0xc], R25 ;  /* 0x00000c190e007986 */ /* 0x0001e8000c10190c */
[----:B-1----:R-:W2:Y:S04]  /*0b50*/  LDG.E R19, desc[UR12][R20.64+0x4] ;  /* 0x0000040c14137981 */ /* 0x002ea8000c1e1900 */
[----:B------:R-:W3:Y:S01]  /*0b60*/  LDG.E R9, desc[UR12][R20.64] ;  /* 0x0000000c14097981 */ /* 0x000ee2000c1e1900 */
[----:B------:R-:W-:-:S04]  /*0b70*/  UIADD3 UR8, UPT, UPT, UR8, 0x4, URZ ;  /* 0x0000000408087890 */ /* 0x000fc8000fffe0ff */
[----:B------:R-:W-:Y:S01]  /*0b80*/  UISETP.NE.AND UP0, UPT, UR8, URZ, UPT ;  /* 0x000000ff0800728c */ /* 0x000fe2000bf05270 */
[----:B------:R-:W-:Y:S01]  /*0b90*/  IADD3 R18, P0, PT, R18, 0x10, RZ ;  /* 0x0000001012127810 */ /* 0x000fe20007f1e0ff */
[----:B------:R-:W-:-:S04]  /*0ba0*/  UIADD3 UR7, UPT, UPT, UR7, 0x8, URZ ;  /* 0x0000000807077890 */ /* 0x000fc8000fffe0ff */
[----:B------:R-:W-:Y:S01]  /*0bb0*/  IMAD.X R6, RZ, RZ, R6, P0 ;  /* 0x000000ffff067224 */ /* 0x000fe200000e0606 */
[----:B------:R-:W-:Y:S01]  /*0bc0*/  UIADD3 UR9, UPT, UPT, UR9, 0x8, URZ ;  /* 0x0000000809097890 */ /* 0x000fe2000fffe0ff */
[----:B--2---:R-:W-:-:S04]  /*0bd0*/  FMUL R19, R10, R19 ;  /* 0x000000130a137220 */ /* 0x004fc80000400000 */
[----:B---3--:R-:W-:-:S05]  /*0be0*/  FFMA R9, R8, R9, R19 ;  /* 0x0000000908097223 */ /* 0x008fca0000000013 */
[----:B------:R0:W-:Y:S01]  /*0bf0*/  STG.E desc[UR12][R16.64+0xc], R9 ;  /* 0x00000c0910007986 */ /* 0x0001e2000c10190c */
[----:B------:R-:W-:Y:S05]  /*0c00*/  BRA.U UP0, `(.L_x_44) ;  /* 0xfffffff900cc7547 */ /* 0x000fea000b83ffff */
.L_x_43:
[----:B------:R-:W-:-:S06]  /*0c10*/  ULOP3.LUT UP0, UR4, UR6, 0x3, URZ, 0xc0, !UPT ;  /* 0x0000000306047892 */ /* 0x000fcc000f80c0ff */
[----:B------:R-:W-:-:S13]  /*0c20*/  PLOP3.LUT P0, PT, PT, PT, UP0, 0x80, 0x8 ;  /* 0x000000000008781c */ /* 0x000fda0003f0f008 */
[----:B------:R-:W-:Y:S05]  /*0c30*/  @!P0 EXIT ;  /* 0x000000000000894d */ /* 0x000fea0003800000 */
[----:B------:R-:W1:Y:S01]  /*0c40*/  LDCU.64 UR8, c[0x0][0x380] ;  /* 0x00007000ff0877ac */ /* 0x000e620008000a00 */
[C---:B------:R-:W-:Y:S02]  /*0c50*/  SHF.L.U32 R8, R2.reuse, 0x2, RZ ;  /* 0x0000000202087819 */ /* 0x040fe400000006ff */
[----:B------:R-:W-:Y:S01]  /*0c60*/  SHF.L.U64.HI R3, R2, 0x2, R7 ;  /* 0x0000000202037819 */ /* 0x000fe20000010207 */
[----:B------:R-:W2:Y:S01]  /*0c70*/  LDCU.64 UR10, c[0x0][0x398] ;  /* 0x00007300ff0a77ac */ /* 0x000ea20008000a00 */
[----:B------:R-:W-:Y:S01]  /*0c80*/  UISETP.NE.AND UP0, UPT, UR4, 0x1, UPT ;  /* 0x000000010400788c */ /* 0x000fe2000bf05270 */
[C---:B-1----:R-:W-:Y:S02]  /*0c90*/  IADD3 R6, P0, PT, R8.reuse, UR8, RZ ;  /* 0x0000000808067c10 */ /* 0x042fe4000ff1e0ff */
[----:B--2---:R-:W-:Y:S02]  /*0ca0*/  IADD3 R2, P1, PT, R8, UR10, RZ ;  /* 0x0000000a08027c10 */ /* 0x004fe4000ff3e0ff */
[----:B------:R-:W-:-:S02]  /*0cb0*/  IADD3.X R7, PT, PT, R3, UR9, RZ, P0, !PT ;  /* 0x0000000903077c10 */ /* 0x000fc400087fe4ff */
[----:B------:R-:W-:Y:S02]  /*0cc0*/  IADD3.X R3, PT, PT, R3, UR11, RZ, P1, !PT ;  /* 0x0000000b03037c10 */ /* 0x000fe40008ffe4ff */
[----:B------:R-:W-:Y:S07]  /*0cd0*/  BRA.U !UP0, `(.L_x_45) ;  /* 0x0000000108a07547 */ /* 0x000fee000b800000 */
[C---:B0-----:R-:W-:Y:S01]  /*0ce0*/  IADD3 R17, PT, PT, R0.reuse, UR6, RZ ;  /* 0x0000000600117c10 */ /* 0x041fe2000fffe0ff */
[C---:B------:R-:W-:Y:S01]  /*0cf0*/  IMAD.WIDE.U32 R10, R0.reuse, 0x4, R6 ;  /* 0x00000004000a7825 */ /* 0x040fe200078e0006 */
[----:B------:R-:W-:-:S03]  /*0d00*/  SHF.L.U32 R9, R0, 0x1, RZ ;  /* 0x0000000100097819 */ /* 0x000fc600000006ff */
[----:B------:R-:W-:Y:S01]  /*0d10*/  IMAD.WIDE.U32 R18, R17, 0x4, R6 ;  /* 0x0000000411127825 */ /* 0x000fe200078e0006 */
[----:B------:R-:W2:Y:S03]  /*0d20*/  LDG.E R14, desc[UR12][R10.64] ;  /* 0x0000000c0a0e7981 */ /* 0x000ea6000c1e1900 */
[----:B------:R-:W-:Y:S02]  /*0d30*/  IMAD.WIDE.U32 R8, R9, 0x4, R4 ;  /* 0x0000000409087825 */ /* 0x000fe400078e0004 */
[----:B------:R-:W3:Y:S04]  /*0d40*/  LDG.E R18, desc[UR12][R18.64] ;  /* 0x0000000c12127981 */ /* 0x000ee8000c1e1900 */
[----:B------:R-:W3:Y:S04]  /*0d50*/  LDG.E R13, desc[UR12][R8.64+0x4] ;  /* 0x0000040c080d7981 */ /* 0x000ee8000c1e1900 */
[----:B------:R-:W2:Y:S01]  /*0d60*/  LDG.E R21, desc[UR12][R8.64] ;  /* 0x0000000c08157981 */ /* 0x000ea2000c1e1900 */
[----:B------:R-:W-:-:S02]  /*0d70*/  IMAD.SHL.U32 R15, R17, 0x2, RZ ;  /* 0x00000002110f7824 */ /* 0x000fc400078e00ff */
[----:B---3--:R-:W-:Y:S01]  /*0d80*/  FMUL R23, R18, R13 ;  /* 0x0000000d12177220 */ /* 0x008fe20000400000 */
[----:B------:R-:W-:-:S04]  /*0d90*/  IMAD.WIDE.U32 R12, R0, 0x4, R2 ;  /* 0x00000004000c7825 */ /* 0x000fc800078e0002 */
[----:B--2---:R-:W-:Y:S01]  /*0da0*/  FFMA R23, R14, R21, -R23 ;  /* 0x000000150e177223 */ /* 0x004fe20000000817 */
[----:B------:R-:W-:-:S04]  /*0db0*/  IMAD.WIDE.U32 R20, R15, 0x4, R4 ;  /* 0x000000040f147825 */ /* 0x000fc800078e0004 */
[----:B------:R0:W-:Y:S04]  /*0dc0*/  STG.E desc[UR12][R12.64], R23 ;  /* 0x000000170c007986 */ /* 0x0001e8000c10190c */
[----:B------:R-:W2:Y:S04]  /*0dd0*/  LDG.E R25, desc[UR12][R20.64+0x4] ;  /* 0x0000040c14197981 */ /* 0x000ea8000c1e1900 */
[----:B------:R-:W3:Y:S01]  /*0de0*/  LDG.E R19, desc[UR12][R20.64] ;  /* 0x0000000c14137981 */ /* 0x000ee2000c1e1900 */
[----:B------:R-:W-:Y:S01]  /*0df0*/  MOV R27, UR6 ;  /* 0x00000006001b7c02 */ /* 0x000fe20008000f00 */
[----:B------:R-:W-:-:S04]  /*0e00*/  IMAD.WIDE.U32 R16, R17, 0x4, R2 ;  /* 0x0000000411107825 */ /* 0x000fc800078e0002 */
[----:B--2---:R-:W-:-:S04]  /*0e10*/  FMUL R25, R14, R25 ;  /* 0x000000190e197220 */ /* 0x004fc80000400000 */
[----:B---3--:R-:W-:Y:S01]  /*0e20*/  FFMA R25, R18, R19, R25 ;  /* 0x0000001312197223 */ /* 0x008fe20000000019 */
[----:B------:R-:W-:-:S04]  /*0e30*/  IMAD.WIDE.U32 R18, R27, 0x4, R10 ;  /* 0x000000041b127825 */ /* 0x000fc800078e000a */
[----:B------:R1:W-:Y:S04]  /*0e40*/  STG.E desc[UR12][R16.64], R25 ;  /* 0x0000001910007986 */ /* 0x0003e8000c10190c */
[----:B------:R-:W2:Y:S04]  /*0e50*/  LDG.E R18, desc[UR12][R18.64+0x4] ;  /* 0x0000040c12127981 */ /* 0x000ea8000c1e1900 */
[----:B------:R-:W2:Y:S04]  /*0e60*/  LDG.E R27, desc[UR12][R8.64+0xc] ;  /* 0x00000c0c081b7981 */ /* 0x000ea8000c1e1900 */
[----:B------:R-:W3:Y:S04]  /*0e70*/  LDG.E R10, desc[UR12][R10.64+0x4] ;  /* 0x0000040c0a0a7981 */ /* 0x000ee8000c1e1900 */
[----:B0-----:R-:W3:Y:S01]  /*0e80*/  LDG.E R23, desc[UR12][R8.64+0x8] ;  /* 0x0000080c08177981 */ /* 0x001ee2000c1e1900 */
[----:B------:R-:W-:-:S05]  /*0e90*/  IADD3 R15, PT, PT, R15, 0x2, RZ ;  /* 0x000000020f0f7810 */ /* 0x000fca0007ffe0ff */
[----:B------:R-:W-:-:S04]  /*0ea0*/  IMAD.WIDE.U32 R14, R15, 0x4, R4 ;  /* 0x000000040f0e7825 */ /* 0x000fc800078e0004 */
[----:B--2---:R-:W-:-:S04]  /*0eb0*/  FMUL R27, R18, R27 ;  /* 0x0000001b121b7220 */ /* 0x004fc80000400000 */
[----:B---3--:R-:W-:-:S05]  /*0ec0*/  FFMA R23, R10, R23, -R27 ;  /* 0x000000170a177223 */ /* 0x008fca000000081b */
[----:B------:R2:W-:Y:S04]  /*0ed0*/  STG.E desc[UR12][R12.64+0x4], R23 ;  /* 0x000004170c007986 */ /* 0x0005e8000c10190c */
[----:B------:R-:W3:Y:S04]  /*0ee0*/  LDG.E R21, desc[UR12][R14.64+0x4] ;  /* 0x0000040c0e157981 */ /* 0x000ee8000c1e1900 */
[----:B-1----:R-:W4:Y:S01]  /*0ef0*/  LDG.E R17, desc[UR12][R14.64] ;  /* 0x0000000c0e117981 */ /* 0x002f22000c1e1900 */
[----:B------:R-:W-:Y:S01]  /*0f00*/  MOV R19, UR6 ;  /* 0x0000000600137c02 */ /* 0x000fe20008000f00 */
[----:B------:R-:W-:-:S02]  /*0f10*/  VIADD R0, R0, 0x2 ;  /* 0x0000000200007836 */ /* 0x000fc40000000000 */
[----:B---3--:R-:W-:Y:S02]  /*0f20*/  FMUL R21, R10, R21 ;  /* 0x000000150a157220 */ /* 0x008fe40000400000 */
[----:B------:R-:W-:-:S04]  /*0f30*/  IMAD.WIDE.U32 R10, R19, 0x4, R12 ;  /* 0x00000004130a7825 */ /* 0x000fc800078e000c */
[----:B----4-:R-:W-:-:S05]  /*0f40*/  FFMA R17, R18, R17, R21 ;  /* 0x0000001112117223 */ /* 0x010fca0000000015 */
[----:B------:R2:W-:Y:S02]  /*0f50*/  STG.E desc[UR12][R10.64+0x4], R17 ;  /* 0x000004110a007986 */ /* 0x0005e4000c10190c */
.L_x_45:
[----:B------:R-:W-:-:S04]  /*0f60*/  ULOP3.LUT UR4, UR6, 0x1, URZ, 0xc0, !UPT ;  /* 0x0000000106047892 */ /* 0x000fc8000f8ec0ff */
[----:B------:R-:W-:-:S06]  /*0f70*/  UISETP.NE.U32.AND UP0, UPT, UR4, 0x1, UPT ;  /* 0x000000010400788c */ /* 0x000fcc000bf05070 */
[----:B------:R-:W-:-:S13]  /*0f80*/  PLOP3.LUT P0, PT, PT, PT, UP0, 0x80, 0x8 ;  /* 0x000000000008781c */ /* 0x000fda0003f0f008 */
[----:B------:R-:W-:Y:S05]  /*0f90*/  @P0 EXIT ;  /* 0x000000000000094d */ /* 0x000fea0003800000 */
[C---:B0-----:R-:W-:Y:S02]  /*0fa0*/  IADD3 R15, PT, PT, R0.reuse, UR6, RZ ;  /* 0x00000006000f7c10 */ /* 0x041fe4000fffe0ff */
[----:B--2---:R-:W-:-:S03]  /*0fb0*/  SHF.L.U32 R11, R0, 0x1, RZ ;  /* 0x00000001000b7819 */ /* 0x004fc600000006ff */
[----:B------:R-:W-:-:S04]  /*0fc0*/  IMAD.WIDE.U32 R8, R15, 0x4, R6 ;  /* 0x000000040f087825 */ /* 0x000fc800078e0006 */
[----:B------:R-:W-:Y:S02]  /*0fd0*/  IMAD.WIDE.U32 R10, R11, 0x4, R4 ;  /* 0x000000040b0a7825 */ /* 0x000fe400078e0004 */
[----:B------:R-:W2:Y:S02]  /*0fe0*/  LDG.E R8, desc[UR12][R8.64] ;  /* 0x0000000c08087981 */ /* 0x000ea4000c1e1900 */
[----:B------:R-:W-:Y:S02]  /*0ff0*/  IMAD.WIDE.U32 R6, R0, 0x4, R6 ;  /* 0x0000000400067825 */ /* 0x000fe400078e0006 */
[----:B------:R-:W2:Y:S04]  /*1000*/  LDG.E R13, desc[UR12][R10.64+0x4] ;  /* 0x0000040c0a0d7981 */ /* 0x000ea8000c1e1900 */
[----:B------:R-:W3:Y:S04]  /*1010*/  LDG.E R6, desc[UR12][R6.64] ;  /* 0x0000000c06067981 */ /* 0x000ee8000c1e1900 */
[----:B------:R-:W3:Y:S01]  /*1020*/  LDG.E R17, desc[UR12][R10.64] ;  /* 0x0000000c0a117981 */ /* 0x000ee2000c1e1900 */
[----:B------:R-:W-:-:S05]  /*1030*/  SHF.L.U32 R21, R15, 0x1, RZ ;  /* 0x000000010f157819 */ /* 0x000fca00000006ff */
[----:B------:R-:W-:-:S04]  /*1040*/  IMAD.WIDE.U32 R4, R21, 0x4, R4 ;  /* 0x0000000415047825 */ /* 0x000fc800078e0004 */
[----:B--2---:R-:W-:Y:S01]  /*1050*/  FMUL R19, R8, R13 ;  /* 0x0000000d08137220 */ /* 0x004fe20000400000 */
[----:B------:R-:W-:-:S04]  /*1060*/  IMAD.WIDE.U32 R12, R0, 0x4, R2 ;  /* 0x00000004000c7825 */ /* 0x000fc800078e0002 */
[----:B---3--:R-:W-:-:S05]  /*1070*/  FFMA R17, R6, R17, -R19 ;  /* 0x0000001106117223 */ /* 0x008fca0000000813 */
[----:B------:R-:W-:Y:S04]  /*1080*/  STG.E desc[UR12][R12.64], R17 ;  /* 0x000000110c007986 */ /* 0x000fe8000c10190c */
[----:B------:R-:W2:Y:S04]  /*1090*/  LDG.E R19, desc[UR12][R4.64+0x4] ;  /* 0x0000040c04137981 */ /* 0x000ea8000c1e1900 */
[----:B------:R-:W3:Y:S01]  /*10a0*/  LDG.E R9, desc[UR12][R4.64] ;  /* 0x0000000c04097981 */ /* 0x000ee2000c1e1900 */
[----:B------:R-:W-:-:S04]  /*10b0*/  IMAD.WIDE.U32 R2, R15, 0x4, R2 ;  /* 0x000000040f027825 */ /* 0x000fc800078e0002 */
[----:B--2---:R-:W-:-:S04]  /*10c0*/  FMUL R19, R6, R19 ;  /* 0x0000001306137220 */ /* 0x004fc80000400000 */
[----:B---3--:R-:W-:-:S05]  /*10d0*/  FFMA R9, R8, R9, R19 ;  /* 0x0000000908097223 */ /* 0x008fca0000000013 */
[----:B------:R-:W-:Y:S01]  /*10e0*/  STG.E desc[UR12][R2.64], R9 ;  /* 0x0000000902007986 */ /* 0x000fe2000c10190c */
[----:B------:R-:W-:Y:S05]  /*10f0*/  EXIT ;  /* 0x000000000000794d */ /* 0x000fea0003800000 */
        .weak           $__internal_3_$__cuda_sm20_div_u64
        .type           $__internal_3_$__cuda_sm20_div_u64,@function
        .size           $__internal_3_$__cuda_sm20_div_u64,(.L_x_98 - $__internal_3_$__cuda_sm20_div_u64)
$__internal_3_$__cuda_sm20_div_u64:
        /* <DEDUP_REMOVED lines=10> */
[----:B------:R-:W-:-:S03]  /*11a0*/  IMAD.HI.U32 R12, R10, R17, RZ ;  /* 0x000000110a0c7227 */ /* 0x000fc600078e00ff */
[----:B------:R-:W-:Y:S01]  /*11b0*/  IADD3.X R19, PT, PT, RZ, ~R13, RZ, P0, !PT ;  /* 0x8000000dff137210 */ /* 0x000fe200007fe4ff */
[----:B------:R-:W-:-:S04]  /*11c0*/  IMAD.MOV.U32 R13, RZ, RZ, R10 ;  /* 0x000000ffff0d7224 */ /* 0x000fc800078e000a */
[----:B------:R-:W-:-:S04]  /*11d0*/  IMAD.WIDE.U32 R12, P0, R10, R19, R12 ;  /* 0x000000130a0c7225 */ /* 0x000fc8000780000c */
[C---:B------:R-:W-:Y:S02]  /*11e0*/  IMAD R15, R11.reuse, R19, RZ ;  /* 0x000000130b0f7224 */ /* 0x040fe400078e02ff */
[----:B------:R-:W-:-:S04]  /*11f0*/  IMAD.HI.U32 R12, P1, R11, R17, R12 ;  /* 0x000000110b0c7227 */ /* 0x000fc8000782000c */
[----:B------:R-:W-:Y:S01]  /*1200*/  IMAD.HI.U32 R19, R11, R19, RZ ;  /* 0x000000130b137227 */ /* 0x000fe200078e00ff */
[----:B------:R-:W-:-:S04]  /*1210*/  IADD3 R13, P2, PT, R15, R12, RZ ;  /* 0x0000000c0f0d7210 */ /* 0x000fc80007f5e0ff */
[----:B------:R-:W-:Y:S01]  /*1220*/  IADD3.X R12, PT, PT, R19, R11, RZ, P0, !PT ;  /* 0x0000000b130c7210 */ /* 0x000fe200007fe4ff */
[----:B------:R-:W-:-:S03]  /*1230*/  IMAD.WIDE.U32 R10, R13, R6, RZ ;  /* 0x000000060d0a7225 */ /* 0x000fc600078e00ff */
[----:B------:R-:W-:Y:S01]  /*1240*/  IADD3.X R15, PT, PT, RZ, RZ, R12, P2, P1 ;  /* 0x000000ffff0f7210 */ /* 0x000fe200017e240c */
[----:B------:R-:W-:Y:S01]  /*1250*/  IMAD R11, R13, R5, R11 ;  /* 0x000000050d0b7224 */ /* 0x000fe200078e020b */
[----:B------:R-:W-:-:S03]  /*1260*/  IADD3 R17, P0, PT, RZ, -R10, RZ ;  /* 0x8000000aff117210 */ /* 0x000fc60007f1e0ff */
[----:B------:R-:W-:Y:S02]  /*1270*/  IMAD R11, R15, R6, R11 ;  /* 0x000000060f0b7224 */ /* 0x000fe400078e020b */
[----:B------:R-:W-:-:S03]  /*1280*/  IMAD.HI.U32 R12, R13, R17, RZ ;  /* 0x000000110d0c7227 */ /* 0x000fc600078e00ff */
[----:B------:R-:W-:Y:S01]  /*1290*/  IADD3.X R10, PT, PT, RZ, ~R11, RZ, P0, !PT ;  /* 0x8000000bff0a7210 */ /* 0x000fe200007fe4ff */
[----:B------:R-:W-:-:S04]  /*12a0*/  IMAD.MOV.U32 R11, RZ, RZ, RZ ;  /* 0x000000ffff0b7224 */ /* 0x000fc800078e00ff */
        /* <DEDUP_REMOVED lines=12> */
[----:B------:R-:W-:-:S04]  /*1370*/  IADD3 R13, P1, PT, R13, R10, RZ ;  /* 0x0000000a0d0d7210 */ /* 0x000fc80007f3e0ff */
[----:B------:R-:W-:Y:S01]  /*1380*/  IADD3.X R12, PT, PT, R12, RZ, RZ, P0, !PT ;  /* 0x000000ff0c0c7210 */ /* 0x000fe200007fe4ff */
        /* <DEDUP_REMOVED lines=16> */
[----:B------:R-:W-:Y:S02]  /*1490*/  ISETP.GE.U32.AND.EX P0, PT, R10, R5, PT, P0 ;  /* 0x000000050a00720c */ /* 0x000fe40003f06100 */
[----:B------:R-:W-:Y:S01]  /*14a0*/  ISETP.NE.AND.EX P1, PT, R5, RZ, PT, P1 ;  /* 0x000000ff0500720c */ /* 0x000fe20003f25310 */
[----:B------:R-:W-:Y:S01]  /*14b0*/  HFMA2 R5, -RZ, RZ, 0, 0 ;  /* 0x00000000ff057431 */ /* 0x000fe200000001ff */
[----:B------:R-:W-:-:S04]  /*14c0*/  IADD3 R6, PT, PT, R13, 0x1, RZ ;  /* 0x000000010d067810 */ /* 0x000fc80007ffe0ff */
[----:B------:R-:W-:-:S04]  /*14d0*/  SEL R6, R6, R13, P0 ;  /* 0x0000000d06067207 */ /* 0x000fc80000000000 */
[----:B------:R-:W-:Y:S01]  /*14e0*/  SEL R6, R6, 0xffffffff, P1 ;  /* 0xffffffff06067807 */ /* 0x000fe20000800000 */
[----:B------:R-:W-:Y:S06]  /*14f0*/  RET.REL.NODEC R4 `(_ZN2vt4cuda18rotary_embed_floatEPKfS2_PKiPfiiii) ;  /* 0xffffffe804c07950 */ /* 0x000fec0003c3ffff */
.L_x_46:
        /* <DEDUP_REMOVED lines=16> */
.L_x_98:


//--------------------- .text._ZN2vt4cuda10rsqrt_fp16EPK6__halfPS1_if --------------------------
	.section	.text._ZN2vt4cuda10rsqrt_fp16EPK6__halfPS1_if,"ax",@progbits
	.align	128
        .global         _ZN2vt4cuda10rsqrt_fp16EPK6__halfPS1_if
        .type           _ZN2vt4cuda10rsqrt_fp16EPK6__halfPS1_if,@function
        .size           _ZN2vt4cuda10rsqrt_fp16EPK6__halfPS1_if,(.L_x_100 - _ZN2vt4cuda10rsqrt_fp16EPK6__halfPS1_if)
        .other          _ZN2vt4cuda10rsqrt_fp16EPK6__halfPS1_if,@"STO_CUDA_ENTRY STV_DEFAULT"
_ZN2vt4cuda10rsqrt_fp16EPK6__halfPS1_if:
.text._ZN2vt4cuda10rsqrt_fp16EPK6__halfPS1_if:
        /* <DEDUP_REMOVED lines=9> */
[----:B------:R-:W1:Y:S01]  /*0090*/  LDCU.64 UR4, c[0x0][0x358] ;  /* 0x00006b00ff0477ac */ /* 0x000e620008000a00 */
[----:B------:R-:W2:Y:S01]  /*00a0*/  LDCU UR6, c[0x0][0x394] ;  /* 0x00007280ff0677ac */ /* 0x000ea20008000800 */
[----:B0-----:R-:W-:-:S06]  /*00b0*/  IMAD.WIDE R2, R0, 0x2, R2 ;  /* 0x0000000200027825 */ /* 0x001fcc00078e0202 */
[----:B-1----:R-:W3:Y:S01]  /*00c0*/  LDG.E.U16 R2, desc[UR4][R2.64] ;  /* 0x0000000402027981 */ /* 0x002ee2000c1e1500 */
[----:B------:R-:W-:Y:S01]  /*00d0*/  BSSY.RECONVERGENT B0, `(.L_x_47) ;  /* 0x0000013000007945 */ /* 0x000fe20003800200 */
[----:B---3--:R-:W-:-:S05]  /*00e0*/  HADD2.F32 R4, -RZ, R2.H0_H0 ;  /* 0x20000002ff047230 */ /* 0x008fca0000004100 */
[----:B--2---:R-:W-:-:S06]  /*00f0*/  FFMA R4, R4, R4, UR6 ;  /* 0x0000000604047e23 */ /* 0x004fcc0008000004 */
[----:B------:R-:W0:Y:S08]  /*0100*/  F2F.F64.F32 R4, R4 ;  /* 0x0000000400047310 */ /* 0x000e300000201800 */
[----:B0-----:R-:W0:Y:S01]  /*0110*/  MUFU.RCP64H R7, R5 ;  /* 0x0000000500077308 */ /* 0x001e220000001800 */
[----:B------:R-:W-:-:S05]  /*0120*/  VIADD R6, R5, 0x300402 ;  /* 0x0030040205067836 */ /* 0x000fca0000000000 */
[----:B------:R-:W-:Y:S01]  /*0130*/  FSETP.GEU.AND P0, PT, |R6|, 5.8789094863358348022e-39, PT ;  /* 0x004004020600780b */ /* 0x000fe20003f0e200 */
[----:B0-----:R-:W-:-:S08]  /*0140*/  DFMA R8, -R4, R6, 1 ;  /* 0x3ff000000408742b */ /* 0x001fd00000000106 */
[----:B------:R-:W-:-:S08]  /*0150*/  DFMA R8, R8, R8, R8 ;  /* 0x000000080808722b */ /* 0x000fd00000000008 */
[----:B------:R-:W-:-:S08]  /*0160*/  DFMA R8, R6, R8, R6 ;  /* 0x000000080608722b */ /* 0x000fd00000000006 */
[----:B------:R-:W-:-:S08]  /*0170*/  DFMA R10, -R4, R8, 1 ;  /* 0x3ff00000040a742b */ /* 0x000fd00000000108 */
[----:B------:R-:W-:Y:S01]  /*0180*/  DFMA R2, R8, R10, R8 ;  /* 0x0000000a0802722b */ /* 0x000fe20000000008 */
[----:B------:R-:W-:Y:S10]  /*0190*/  @P0 BRA `(.L_x_48) ;  /* 0x0000000000180947 */ /* 0x000ff40003800000 */
[----:B------:R-:W-:-:S05]  /*01a0*/  LOP3.LUT R2, R5, 0x7fffffff, RZ, 0xc0, !PT ;  /* 0x7fffffff05027812 */ /* 0x000fca00078ec0ff */
[----:B------:R-:W-:Y:S01]  /*01b0*/  VIADD R8, R2, 0xfff00000 ;  /* 0xfff0000002087836 */ /* 0x000fe20000000000 */
[----:B------:R-:W-:-:S07]  /*01c0*/  MOV R2, 0x1e0 ;  /* 0x000001e000027802 */ /* 0x000fce0000000f00 */
[----:B------:R-:W-:Y:S05]  /*01d0*/  CALL.REL.NOINC `($__internal_4_$__cuda_sm20_dblrcp_rn_slowpath_v3) ;  /* 0x00000000007c7944 */ /* 0x000fea0003c00000 */
[----:B------:R-:W-:Y:S01]  /*01e0*/  MOV R2, R6 ;  /* 0x0000000600027202 */ /* 0x000fe20000000f00 */
[----:B------:R-:W-:-:S07]  /*01f0*/  IMAD.MOV.U32 R3, RZ, RZ, R7 ;  /* 0x000000ffff037224 */ /* 0x000fce00078e0007 */
.L_x_48:
[----:B------:R-:W-:Y:S05]  /*0200*/  BSYNC.RECONVERGENT B0 ;  /* 0x0000000000007941 */ /* 0x000fea0003800200 */
.L_x_47:
[----:B------:R-:W0:Y:S01]  /*0210*/  MUFU.RSQ64H R5, R3 ;  /* 0x0000000300057308 */ /* 0x000e220000001c00 */
[----:B------:R-:W-:Y:S01]  /*0220*/  VIADD R4, R3, 0xfcb00000 ;  /* 0xfcb0000003047836 */ /* 0x000fe20000000000 */
[----:B------:R-:W-:Y:S01]  /*0230*/  MOV R8, 0x0 ;  /* 0x0000000000087802 */ /* 0x000fe20000000f00 */
[----:B------:R-:W-:Y:S01]  /*0240*/  IMAD.MOV.U32 R9, RZ, RZ, 0x3fd80000 ;  /* 0x3fd80000ff097424 */ /* 0x000fe200078e00ff */
[----:B------:R-:W-:Y:S02]  /*0250*/  BSSY.RECONVERGENT B0, `(.L_x_49) ;  /* 0x0000011000007945 */ /* 0x000fe40003800200 */
[----:B------:R-:W-:Y:S01]  /*0260*/  ISETP.GE.U32.AND P0, PT, R4, 0x7ca00000, PT ;  /* 0x7ca000000400780c */ /* 0x000fe20003f06070 */
[----:B0-----:R-:W-:-:S08]  /*0270*/  DMUL R6, R4, R4 ;  /* 0x0000000404067228 */ /* 0x001fd00000000000 */
[----:B------:R-:W-:-:S08]  /*0280*/  DFMA R6, -R6, R2, 1 ;  /* 0x3ff000000606742b */ /* 0x000fd00000000102 */
[----:B------:R-:W-:Y:S02]  /*0290*/  DFMA R8, R6, R8, 0.5 ;  /* 0x3fe000000608742b */ /* 0x000fe40000000008 */
[----:B------:R-:W-:-:S08]  /*02a0*/  DMUL R6, R4, R6 ;  /* 0x0000000604067228 */ /* 0x000fd00000000000 */
[----:B------:R-:W-:-:S08]  /*02b0*/  DFMA R10, R8, R6, R4 ;  /* 0x00000006080a722b */ /* 0x000fd00000000004 */
[----:B------:R-:W-:Y:S02]  /*02c0*/  DMUL R12, R10, R2 ;  /* 0x000000020a0c7228 */ /* 0x000fe40000000000 */
[----:B------:R-:W-:Y:S01]  /*02d0*/  VIADD R9, R11, 0xfff00000 ;  /* 0xfff000000b097836 */ /* 0x000fe20000000000 */
[----:B------:R-:W-:-:S05]  /*02e0*/  MOV R8, R10 ;  /* 0x0000000a00087202 */ /* 0x000fca0000000f00 */
[----:B------:R-:W-:-:S08]  /*02f0*/  DFMA R14, R12, -R12, R2 ;  /* 0x8000000c0c0e722b */ /* 0x000fd00000000002 */
[----:B------:R-:W-:Y:S01]  /*0300*/  DFMA R6, R14, R8, R12 ;  /* 0x000000080e06722b */ /* 0x000fe2000000000c */
[----:B------:R-:W-:Y:S10]  /*0310*/  @!P0 BRA `(.L_x_50) ;  /* 0x0000000000108947 */ /* 0x000ff40003800000 */
[----:B------:R-:W-:Y:S01]  /*0320*/  IMAD.MOV.U32 R6, RZ, RZ, R2 ;  /* 0x000000ffff067224 */ /* 0x000fe200078e0002 */
[----:B------:R-:W-:Y:S01]  /*0330*/  MOV R2, 0x360 ;  /* 0x0000036000027802 */ /* 0x000fe20000000f00 */
[----:B------:R-:W-:-:S07]  /*0340*/  IMAD.MOV.U32 R7, RZ, RZ, R3 ;  /* 0x000000ffff077224 */ /* 0x000fce00078e0003 */
[----:B------:R-:W-:Y:S05]  /*0350*/  CALL.REL.NOINC `($__internal_5_$__cuda_sm20_dsqrt_rn_f64_mediumpath_v1) ;  /* 0x0000000000b87944 */ /* 0x000fea0003c00000 */
.L_x_50:
[----:B------:R-:W-:Y:S05]  /*0360*/  BSYNC.RECONVERGENT B0 ;  /* 0x0000000000007941 */ /* 0x000fea0003800200 */
.L_x_49:
[----:B------:R-:W0:Y:S01]  /*0370*/  LDC.64 R2, c[0x0][0x388] ;  /* 0x0000e200ff027b82 */ /* 0x000e220000000a00 */
[----:B------:R-:W1:Y:S02]  /*0380*/  F2F.F32.F64 R6, R6 ;  /* 0x0000000600067310 */ /* 0x000e640000301000 */
[----:B-1----:R-:W-:Y:S01]  /*0390*/  F2FP.F16.F32.PACK_AB R4, RZ, R6 ;  /* 0x00000006ff04723e */ /* 0x002fe200000000ff */
[----:B0-----:R-:W-:-:S05]  /*03a0*/  IMAD.WIDE R2, R0, 0x2, R2 ;  /* 0x0000000200027825 */ /* 0x001fca00078e0202 */
[----:B------:R-:W-:Y:S01]  /*03b0*/  STG.E.U16 desc[UR4][R2.64], R4 ;  /* 0x0000000402007986 */ /* 0x000fe2000c101504 */
[----:B------:R-:W-:Y:S05]  /*03c0*/  EXIT ;  /* 0x000000000000794d */ /* 0x000fea0003800000 */
        .weak           $__internal_4_$__cuda_sm20_dblrcp_rn_slowpath_v3
        .type           $__internal_4_$__cuda_sm20_dblrcp_rn_slowpath_v3,@function
        .size           $__internal_4_$__cuda_sm20_dblrcp_rn_slowpath_v3,($__internal_5_$__cuda_sm20_dsqrt_rn_f64_mediumpath_v1 - $__internal_4_$__cuda_sm20_dblrcp_rn_slowpath_v3)
$__internal_4_$__cuda_sm20_dblrcp_rn_slowpath_v3:
[----:B------:R-:W-:Y:S01]  /*03d0*/  DSETP.GTU.AND P0, PT, |R4|, +INF , PT ;  /* 0x7ff000000400742a */ /* 0x000fe20003f0c200 */
[----:B------:R-:W-:-:S13]  /*03e0*/  BSSY.RECONVERGENT B1, `(.L_x_51) ;  /* 0x0000023000017945 */ /* 0x000fda0003800200 */
[----:B------:R-:W-:Y:S05]  /*03f0*/  @P0 BRA `(.L_x_52) ;  /* 0x00000000007c0947 */ /* 0x000fea0003800000 */
[----:B------:R-:W-:-:S04]  /*0400*/  LOP3.LUT R3, R5, 0x7fffffff, RZ, 0xc0, !PT ;  /* 0x7fffffff05037812 */ /* 0x000fc800078ec0ff */
[----:B------:R-:W-:-:S04]  /*0410*/  IADD3 R6, PT, PT, R3, -0x1, RZ ;  /* 0xffffffff03067810 */ /* 0x000fc80007ffe0ff */
[----:B------:R-:W-:-:S13]  /*0420*/  ISETP.GE.U32.AND P0, PT, R6, 0x7fefffff, PT ;  /* 0x7fefffff0600780c */ /* 0x000fda0003f06070 */
[----:B------:R-:W-:Y:S01]  /*0430*/  @P0 LOP3.LUT R7, R5, 0x7ff00000, RZ, 0x3c, !PT ;  /* 0x7ff0000005070812 */ /* 0x000fe200078e3cff */
[----:B------:R-:W-:Y:S01]  /*0440*/  @P0 IMAD.MOV.U32 R6, RZ, RZ, RZ ;  /* 0x000000ffff060224 */ /* 0x000fe200078e00ff */
[----:B------:R-:W-:Y:S06]  /*0450*/  @P0 BRA `(.L_x_53) ;  /* 0x00000000006c0947 */ /* 0x000fec0003800000 */
[----:B------:R-:W-:-:S13]  /*0460*/  ISETP.GE.U32.AND P0, PT, R3, 0x1000001, PT ;  /* 0x010000010300780c */ /* 0x000fda0003f06070 */
[----:B------:R-:W-:Y:S05]  /*0470*/  @!P0 BRA `(.L_x_54) ;  /* 0x0000000000348947 */ /* 0x000fea0003800000 */
[----:B------:R-:W-:Y:S01]  /*0480*/  VIADD R7, R5, 0xc0200000 ;  /* 0xc020000005077836 */ /* 0x000fe20000000000 */
[----:B------:R-:W-:-:S03]  /*0490*/  MOV R6, R4 ;  /* 0x0000000400067202 */ /* 0x000fc60000000f00 */
[----:B------:R-:W0:Y:S03]  /*04a0*/  MUFU.RCP64H R9, R7 ;  /* 0x0000000700097308 */ /* 0x000e260000001800 */
[----:B0-----:R-:W-:-:S08]  /*04b0*/  DFMA R10, -R6, R8, 1 ;  /* 0x3ff00000060a742b */ /* 0x001fd00000000108 */
[----:B------:R-:W-:-:S08]  /*04c0*/  DFMA R10, R10, R10, R10 ;  /* 0x0000000a0a0a722b */ /* 0x000fd0000000000a */
[----:B------:R-:W-:-:S08]  /*04d0*/  DFMA R10, R8, R10, R8 ;  /* 0x0000000a080a722b */ /* 0x000fd00000000008 */
[----:B------:R-:W-:-:S08]  /*04e0*/  DFMA R8, -R6, R10, 1 ;  /* 0x3ff000000608742b */ /* 0x000fd0000000010a */
[----:B------:R-:W-:-:S08]  /*04f0*/  DFMA R8, R10, R8, R10 ;  /* 0x000000080a08722b */ /* 0x000fd0000000000a */
[----:B------:R-:W-:-:S08]  /*0500*/  DMUL R8, R8, 2.2250738585072013831e-308 ;  /* 0x0010000008087828 */ /* 0x000fd00000000000 */
[----:B------:R-:W-:-:S08]  /*0510*/  DFMA R4, -R4, R8, 1 ;  /* 0x3ff000000404742b */ /* 0x000fd00000000108 */
[----:B------:R-:W-:-:S08]  /*0520*/  DFMA R4, R4, R4, R4 ;  /* 0x000000040404722b */ /* 0x000fd00000000004 */
[----:B------:R-:W-:Y:S01]  /*0530*/  DFMA R6, R8, R4, R8 ;  /* 0x000000040806722b */ /* 0x000fe20000000008 */
[----:B------:R-:W-:Y:S10]  /*0540*/  BRA `(.L_x_53) ;  /* 0x0000000000307947 */ /* 0x000ff40003800000 */
.L_x_54:
[----:B------:R-:W-:Y:S01]  /*0550*/  DMUL R4, R4, 8.11296384146066816958e+31 ;  /* 0x4690000004047828 */ /* 0x000fe20000000000 */
[----:B------:R-:W-:-:S05]  /*0560*/  IMAD.MOV.U32 R6, RZ, RZ, R8 ;  /* 0x000000ffff067224 */ /* 0x000fca00078e0008 */
[----:B------:R-:W0:Y:S02]  /*0570*/  MUFU.RCP64H R7, R5 ;  /* 0x0000000500077308 */ /* 0x000e240000001800 */
[----:B0-----:R-:W-:-:S08]  /*0580*/  DFMA R8, -R4, R6, 1 ;  /* 0x3ff000000408742b */ /* 0x001fd00000000106 */
[----:B------:R-:W-:-:S08]  /*0590*/  DFMA R8, R8, R8, R8 ;  /* 0x000000080808722b */ /* 0x000fd00000000008 */
[----:B------:R-:W-:-:S08]  /*05a0*/  DFMA R8, R6, R8, R6 ;  /* 0x000000080608722b */ /* 0x000fd00000000006 */
[----:B------:R-:W-:-:S08]  /*05b0*/  DFMA R6, -R4, R8, 1 ;  /* 0x3ff000000406742b */ /* 0x000fd00000000108 */
[----:B------:R-:W-:-:S08]  /*05c0*/  DFMA R6, R8, R6, R8 ;  /* 0x000000060806722b */ /* 0x000fd00000000008 */
[----:B------:R-:W-:Y:S01]  /*05d0*/  DMUL R6, R6, 8.11296384146066816958e+31 ;  /* 0x4690000006067828 */ /* 0x000fe20000000000 */
[----:B------:R-:W-:Y:S10]  /*05e0*/  BRA `(.L_x_53) ;  /* 0x0000000000087947 */ /* 0x000ff40003800000 */
.L_x_52:
[----:B------:R-:W-:Y:S01]  /*05f0*/  LOP3.LUT R7, R5, 0x80000, RZ, 0xfc, !PT ;  /* 0x0008000005077812 */ /* 0x000fe200078efcff */
[----:B------:R-:W-:-:S07]  /*0600*/  IMAD.MOV.U32 R6, RZ, RZ, R4 ;  /* 0x000000ffff067224 */ /* 0x000fce00078e0004 */
.L_x_53:
[----:B------:R-:W-:Y:S05]  /*0610*/  BSYNC.RECONVERGENT B1 ;  /* 0x0000000000017941 */ /* 0x000fea0003800200 */
.L_x_51:
[----:B------:R-:W-:-:S04]  /*0620*/  MOV R3, 0x0 ;  /* 0x0000000000037802 */ /* 0x000fc80000000f00 */
[----:B------:R-:W-:Y:S05]  /*0630*/  RET.REL.NODEC R2 `(_ZN2vt4cuda10rsqrt_fp16EPK6__halfPS1_if) ;  /* 0xfffffff802707950 */ /* 0x000fea0003c3ffff */
        .weak           $__internal_5_$__cuda_sm20_dsqrt_rn_f64_mediumpath_v1
        .type           $__internal_5_$__cuda_sm20_dsqrt_rn_f64_mediumpath_v1,@function
        .size           $__internal_5_$__cuda_sm20_dsqrt_rn_f64_mediumpath_v1,(.L_x_100 - $__internal_5_$__cuda_sm20_dsqrt_rn_f64_mediumpath_v1)
$__internal_5_$__cuda_sm20_dsqrt_rn_f64_mediumpath_v1:
[----:B------:R-:W-:Y:S01]  /*0640*/  ISETP.GE.U32.AND P0, PT, R4, -0x3400000, PT ;  /* 0xfcc000000400780c */ /* 0x000fe20003f06070 */
[----:B------:R-:W-:Y:S01]  /*0650*/  BSSY.RECONVERGENT B1, `(.L_x_55) ;  /* 0x0000026000017945 */ /* 0x000fe20003800200 */
[----:B------:R-:W-:Y:S01]  /*0660*/  IMAD.MOV.U32 R8, RZ, RZ, R10 ;  /* 0x000000ffff087224 */ /* 0x000fe200078e000a */
[----:B------:R-:W-:Y:S01]  /*0670*/  MOV R5, R15 ;  /* 0x0000000f00057202 */ /* 0x000fe20000000f00 */
[----:B------:R-:W-:-:S09]  /*0680*/  IMAD.MOV.U32 R4, RZ, RZ, R14 ;  /* 0x000000ffff047224 */ /* 0x000fd200078e000e */
[----:B------:R-:W-:Y:S05]  /*0690*/  @!P0 BRA `(.L_x_56) ;  /* 0x0000000000208947 */ /* 0x000fea0003800000 */
[----:B------:R-:W-:-:S10]  /*06a0*/  DFMA.RM R4, R4, R8, R12 ;  /* 0x000000080404722b */ /* 0x000fd4000000400c */
[----:B------:R-:W-:-:S05]  /*06b0*/  IADD3 R8, P0, PT, R4, 0x1, RZ ;  /* 0x0000000104087810 */ /* 0x000fca0007f1e0ff */
[----:B------:R-:W-:-:S06]  /*06c0*/  IMAD.X R9, RZ, RZ, R5, P0 ;  /* 0x000000ffff097224 */ /* 0x000fcc00000e0605 */
[----:B------:R-:W-:-:S08]  /*06d0*/  DFMA.RP R6, -R4, R8, R6 ;  /* 0x000000080406722b */ /* 0x000fd00000008106 */
[----:B------:R-:W-:-:S06]  /*06e0*/  DSETP.GT.AND P0, PT, R6, RZ, PT ;  /* 0x000000ff0600722a */ /* 0x000fcc0003f04000 */
[----:B------:R-:W-:Y:S02]  /*06f0*/  FSEL R4, R8, R4, P0 ;  /* 0x0000000408047208 */ /* 0x000fe40000000000 */
[----:B------:R-:W-:Y:S01]  /*0700*/  FSEL R5, R9, R5, P0 ;  /* 0x0000000509057208 */ /* 0x000fe20000000000 */
[----:B------:R-:W-:Y:S06]  /*0710*/  BRA `(.L_x_57) ;  /* 0x0000000000647947 */ /* 0x000fec0003800000 */
.L_x_56:
[----:B------:R-:W-:-:S14]  /*0720*/  DSETP.NE.AND P0, PT, R6, RZ, PT ;  /* 0x000000ff0600722a */ /* 0x000fdc0003f05000 */
[----:B------:R-:W-:Y:S05]  /*0730*/  @!P0 BRA `(.L_x_58) ;  /* 0x0000000000588947 */ /* 0x000fea0003800000 */
[----:B------:R-:W-:-:S13]  /*0740*/  ISETP.GE.AND P0, PT, R7, RZ, PT ;  /* 0x000000ff0700720c */ /* 0x000fda0003f06270 */
[----:B------:R-:W-:Y:S01]  /*0750*/  @!P0 IMAD.MOV.U32 R4, RZ, RZ, 0x0 ;  /* 0x00000000ff048424 */ /* 0x000fe200078e00ff */
[----:B------:R-:W-:Y:S01]  /*0760*/  @!P0 MOV R5, 0xfff80000 ;  /* 0xfff8000000058802 */ /* 0x000fe20000000f00 */
[----:B------:R-:W-:Y:S06]  /*0770*/  @!P0 BRA `(.L_x_57) ;  /* 0x00000000004c8947 */ /* 0x000fec0003800000 */
[----:B------:R-:W-:-:S13]  /*0780*/  ISETP.GT.AND P0, PT, R7, 0x7fefffff, PT ;  /* 0x7fefffff0700780c */ /* 0x000fda0003f04270 */
[----:B------:R-:W-:Y:S05]  /*0790*/  @P0 BRA `(.L_x_58) ;  /* 0x0000000000400947 */ /* 0x000fea0003800000 */
[----:B------:R-:W-:Y:S01]  /*07a0*/  DMUL R4, R6, 8.11296384146066816958e+31 ;  /* 0x4690000006047828 */ /* 0x000fe20000000000 */
[----:B------:R-:W-:Y:S01]  /*07b0*/  IMAD.MOV.U32 R10, RZ, RZ, 0x0 ;  /* 0x00000000ff0a7424 */ /* 0x000fe200078e00ff */
[----:B------:R-:W-:Y:S01]  /*07c0*/  MOV R11, 0x3fd80000 ;  /* 0x3fd80000000b7802 */ /* 0x000fe20000000f00 */
[----:B------:R-:W-:-:S03]  /*07d0*/  IMAD.MOV.U32 R6, RZ, RZ, RZ ;  /* 0x000000ffff067224 */ /* 0x000fc600078e00ff */
[----:B------:R-:W0:Y:S03]  /*07e0*/  MUFU.RSQ64H R7, R5 ;  /* 0x0000000500077308 */ /* 0x000e260000001c00 */
[----:B0-----:R-:W-:-:S08]  /*07f0*/  DMUL R8, R6, R6 ;  /* 0x0000000606087228 */ /* 0x001fd00000000000 */
[----:B------:R-:W-:-:S08]  /*0800*/  DFMA R8, R4, -R8, 1 ;  /* 0x3ff000000408742b */ /* 0x000fd00000000808 */
[----:B------:R-:W-:Y:S02]  /*0810*/  DFMA R10, R8, R10, 0.5 ;  /* 0x3fe00000080a742b */ /* 0x000fe4000000000a */
[----:B------:R-:W-:-:S08]  /*0820*/  DMUL R8, R6, R8 ;  /* 0x0000000806087228 */ /* 0x000fd00000000000 */
[----:B------:R-:W-:-:S08]  /*0830*/  DFMA R8, R10, R8, R6 ;  /* 0x000000080a08722b */ /* 0x000fd00000000006 */
[----:B------:R-:W-:Y:S02]  /*0840*/  DMUL R6, R4, R8 ;  /* 0x0000000804067228 */ /* 0x000fe40000000000 */
[----:B------:R-:W-:-:S06]  /*0850*/  VIADD R9, R9, 0xfff00000 ;  /* 0xfff0000009097836 */ /* 0x000fcc0000000000 */
[----:B------:R-:W-:-:S08]  /*0860*/  DFMA R10, R6, -R6, R4 ;  /* 0x80000006060a722b */ /* 0x000fd00000000004 */
[----:B------:R-:W-:-:S10]  /*0870*/  DFMA R4, R8, R10, R6 ;  /* 0x0000000a0804722b */ /* 0x000fd40000000006 */
[----:B------:R-:W-:Y:S01]  /*0880*/  VIADD R5, R5, 0xfcb00000 ;  /* 0xfcb0000005057836 */ /* 0x000fe20000000000 */
[----:B------:R-:W-:Y:S06]  /*0890*/  BRA `(.L_x_57) ;  /* 0x0000000000047947 */ /* 0x000fec0003800000 */
.L_x_58:
[----:B------:R-:W-:-:S11]  /*08a0*/  DADD R4, R6, R6 ;  /* 0x0000000006047229 */ /* 0x000fd60000000006 */
.L_x_57:
[----:B------:R-:W-:Y:S05]  /*08b0*/  BSYNC.RECONVERGENT B1 ;  /* 0x0000000000017941 */ /* 0x000fea0003800200 */
.L_x_55:
[----:B------:R-:W-:Y:S01]  /*08c0*/  HFMA2 R3, -RZ, RZ, 0, 0 ;  /* 0x00000000ff037431 */ /* 0x000fe200000001ff */
[----:B------:R-:W-:Y:S01]  /*08d0*/  MOV R6, R4 ;  /* 0x0000000400067202 */ /* 0x000fe20000000f00 */
[----:B------:R-:W-:Y:S02]  /*08e0*/  IMAD.MOV.U32 R7, RZ, RZ, R5 ;  /* 0x000000ffff077224 */ /* 0x000fe400078e0005 */
[----:B------:R-:W-:Y:S05]  /*08f0*/  RET.REL.NODEC R2 `(_ZN2vt4cuda10rsqrt_fp16EPK6__halfPS1_if) ;  /* 0xfffffff402c07950 */ /* 0x000fea0003c3ffff */
.L_x_59:
        /* <DEDUP_REMOVED lines=16> */
.L_x_100:


//--------------------- .text._ZN2vt4cuda11rsqrt_floatEPKfPfif --------------------------
	.section	.text._ZN2vt4cuda11rsqrt_floatEPKfPfif,"ax",@progbits
	.align	128
        .global         _ZN2vt4cuda11rsqrt_floatEPKfPfif
        .type           _ZN2vt4cuda11rsqrt_floatEPKfPfif,@function
        .size           _ZN2vt4cuda11rsqrt_floatEPKfPfif,(.L_x_102 - _ZN2vt4cuda11rsqrt_floatEPKfPfif)
        .other          _ZN2vt4cuda11rsqrt_floatEPKfPfif,@"STO_CUDA_ENTRY STV_DEFAULT"
_ZN2vt4cuda11rsqrt_floatEPKfPfif:
.text._ZN2vt4cuda11rsqrt_floatEPKfPfif:
        /* <DEDUP_REMOVED lines=12> */
[----:B-1----:R-:W2:Y:S01]  /*00c0*/  LDG.E R2, desc[UR4][R2.64] ;  /* 0x0000000402027981 */ /* 0x002ea2000c1e1900 */
[----:B------:R-:W-:Y:S01]  /*00d0*/  BSSY.RECONVERGENT B0, `(.L_x_60) ;  /* 0x0000012000007945 */ /* 0x000fe20003800200 */
        /* <DEDUP_REMOVED lines=14> */
[----:B------:R-:W-:Y:S05]  /*01c0*/  CALL.REL.NOINC `($__internal_6_$__cuda_sm20_dblrcp_rn_slowpath_v3) ;  /* 0x0000000000787944 */ /* 0x000fea0003c00000 */
[----:B------:R-:W-:Y:S01]  /*01d0*/  MOV R2, R6 ;  /* 0x0000000600027202 */ /* 0x000fe20000000f00 */
[----:B------:R-:W-:-:S07]  /*01e0*/  IMAD.MOV.U32 R3, RZ, RZ, R7 ;  /* 0x000000ffff037224 */ /* 0x000fce00078e0007 */
.L_x_61:
[----:B------:R-:W-:Y:S05]  /*01f0*/  BSYNC.RECONVERGENT B0 ;  /* 0x0000000000007941 */ /* 0x000fea0003800200 */
.L_x_60:
        /* <DEDUP_REMOVED lines=20> */
[----:B------:R-:W-:Y:S05]  /*0340*/  CALL.REL.NOINC `($__internal_7_$__cuda_sm20_dsqrt_rn_f64_mediumpath_v1) ;  /* 0x0000000000b47944 */ /* 0x000fea0003c00000 */
.L_x_63:
[----:B------:R-:W-:Y:S05]  /*0350*/  BSYNC.RECONVERGENT B0 ;  /* 0x0000000000007941 */ /* 0x000fea0003800200 */
.L_x_62:
[----:B------:R-:W0:Y:S01]  /*0360*/  LDC.64 R2, c[0x0][0x388] ;  /* 0x0000e200ff027b82 */ /* 0x000e220000000a00 */
[----:B------:R-:W1:Y:S01]  /*0370*/  F2F.F32.F64 R7, R6 ;  /* 0x0000000600077310 */ /* 0x000e620000301000 */
[----:B0-----:R-:W-:-:S05]  /*0380*/  IMAD.WIDE R2, R0, 0x4, R2 ;  /* 0x0000000400027825 */ /* 0x001fca00078e0202 */
[----:B-1----:R-:W-:Y:S01]  /*0390*/  STG.E desc[UR4][R2.64], R7 ;  /* 0x0000000702007986 */ /* 0x002fe2000c101904 */
[----:B------:R-:W-:Y:S05]  /*03a0*/  EXIT ;  /* 0x000000000000794d */ /* 0x000fea0003800000 */
        .weak           $__internal_6_$__cuda_sm20_dblrcp_rn_slowpath_v3
        .type           $__internal_6_$__cuda_sm20_dblrcp_rn_slowpath_v3,@function
        .size           $__internal_6_$__cuda_sm20_dblrcp_rn_slowpath_v3,($__internal_7_$__cuda_sm20_dsqrt_rn_f64_mediumpath_v1 - $__internal_6_$__cuda_sm20_dblrcp_rn_slowpath_v3)
$__internal_6_$__cuda_sm20_dblrcp_rn_slowpath_v3:
        /* <DEDUP_REMOVED lines=24> */
.L_x_67:
        /* <DEDUP_REMOVED lines=10> */
.L_x_65:
[----:B------:R-:W-:Y:S01]  /*05d0*/  LOP3.LUT R7, R5, 0x80000, RZ, 0xfc, !PT ;  /* 0x0008000005077812 */ /* 0x000fe200078efcff */
[----:B------:R-:W-:-:S07]  /*05e0*/  IMAD.MOV.U32 R6, RZ, RZ, R4 ;  /* 0x000000ffff067224 */ /* 0x000fce00078e0004 */
.L_x_66:
[----:B------:R-:W-:Y:S05]  /*05f0*/  BSYNC.RECONVERGENT B1 ;  /* 0x0000000000017941 */ /* 0x000fea0003800200 */
.L_x_64:
[----:B------:R-:W-:-:S04]  /*0600*/  MOV R3, 0x0 ;  /* 0x0000000000037802 */ /* 0x000fc80000000f00 */
[----:B------:R-:W-:Y:S05]  /*0610*/  RET.REL.NODEC R2 `(_ZN2vt4cuda11rsqrt_floatEPKfPfif) ;  /* 0xfffffff802787950 */ /* 0x000fea0003c3ffff */
        .weak           $__internal_7_$__cuda_sm20_dsqrt_rn_f64_mediumpath_v1
        .type           $__internal_7_$__cuda_sm20_dsqrt_rn_f64_mediumpath_v1,@function
        .size           $__internal_7_$__cuda_sm20_dsqrt_rn_f64_mediumpath_v1,(.L_x_102 - $__internal_7_$__cuda_sm20_dsqrt_rn_f64_mediumpath_v1)
$__internal_7_$__cuda_sm20_dsqrt_rn_f64_mediumpath_v1:
        /* <DEDUP_REMOVED lines=14> */
.L_x_69:
        /* <DEDUP_REMOVED lines=24> */
.L_x_71:
[----:B------:R-:W-:-:S11]  /*0880*/  DADD R4, R6, R6 ;  /* 0x0000000006047229 */ /* 0x000fd60000000006 */
.L_x_70:
[----:B------:R-:W-:Y:S05]  /*0890*/  BSYNC.RECONVERGENT B1 ;  /* 0x0000000000017941 */ /* 0x000fea0003800200 */
.L_x_68:
[----:B------:R-:W-:Y:S01]  /*08a0*/  HFMA2 R3, -RZ, RZ, 0, 0 ;  /* 0x00000000ff037431 */ /* 0x000fe200000001ff */
[----:B------:R-:W-:Y:S01]  /*08b0*/  MOV R6, R4 ;  /* 0x0000000400067202 */ /* 0x000fe20000000f00 */
[----:B------:R-:W-:Y:S02]  /*08c0*/  IMAD.MOV.U32 R7, RZ, RZ, R5 ;  /* 0x000000ffff077224 */ /* 0x000fe400078e0005 */
[----:B------:R-:W-:Y:S05]  /*08d0*/  RET.REL.NODEC R2 `(_ZN2vt4cuda11rsqrt_floatEPKfPfif) ;  /* 0xfffffff402c87950 */ /* 0x000fea0003c3ffff */
.L_x_72:
        /* <DEDUP_REMOVED lines=10> */
.L_x_102:


//--------------------- .text._ZN2vt4cuda9mask_fp16EPKiP6__halfiii --------------------------
	.section	.text._ZN2vt4cuda9mask_fp16EPKiP6__halfiii,"ax",@progbits
	.align	128
        .global         _ZN2vt4cuda9mask_fp16EPKiP6__halfiii
        .type           _ZN2vt4cuda9mask_fp16EPKiP6__halfiii,@function
        .size           _ZN2vt4cuda9mask_fp16EPKiP6__halfiii,(.L_x_110 - _ZN2vt4cuda9mask_fp16EPKiP6__halfiii)
        .other          _ZN2vt4cuda9mask_fp16EPKiP6__halfiii,@"STO_CUDA_ENTRY STV_DEFAULT"
_ZN2vt4cuda9mask_fp16EPKiP6__halfiii:
.text._ZN2vt4cuda9mask_fp16EPKiP6__halfiii:
[----:B------:R-:W-:Y:S01]  /*0000*/  LDC R1, c[0x0][0x37c] ;  /* 0x0000df00ff017b82 */ /* 0x000fe20000000800 */
[----:B------:R-:W0:Y:S07]  /*0010*/  S2R R3, SR_TID.X ;  /* 0x0000000000037919 */ /* 0x000e2e0000002100 */
[----:B------:R-:W0:Y:S08]  /*0020*/  S2UR UR4, SR_CTAID.X ;  /* 0x00000000000479c3 */ /* 0x000e300000002500 */
[----:B------:R-:W0:Y:S08]  /*0030*/  LDC R0, c[0x0][0x360] ;  /* 0x0000d800ff007b82 */ /* 0x000e300000000800 */
[----:B------:R-:W1:Y:S01]  /*0040*/  LDC.64 R4, c[0x0][0x390] ;  /* 0x0000e400ff047b82 */ /* 0x000e620000000a00 */
[----:B0-----:R-:W-:-:S02]  /*0050*/  IMAD R0, R0, UR4, R3 ;  /* 0x0000000400007c24 */ /* 0x001fc4000f8e0203 */
[----:B-1----:R-:W-:-:S05]  /*0060*/  IMAD R3, R5, R4, RZ ;  /* 0x0000000405037224 */ /* 0x002fca00078e02ff */
[----:B------:R-:W-:-:S13]  /*0070*/  ISETP.GE.AND P0, PT, R0, R3, PT ;  /* 0x000000030000720c */ /* 0x000fda0003f06270 */
[----:B------:R-:W-:Y:S05]  /*0080*/  @P0 EXIT ;  /* 0x000000000000094d */ /* 0x000fea0003800000 */
[----:B------:R-:W-:Y:S01]  /*0090*/  IABS R7, R5 ;  /* 0x0000000500077213 */ /* 0x000fe20000000000 */
[----:B------:R-:W0:Y:S03]  /*00a0*/  LDCU UR4, c[0x0][0x398] ;  /* 0x00007300ff0477ac */ /* 0x000e260008000800 */
[----:B------:R-:W1:Y:S01]  /*00b0*/  I2F.RP R4, R7 ;  /* 0x0000000700047306 */ /* 0x000e620000209400 */
[----:B------:R-:W2:Y:S07]  /*00c0*/  LDCU.64 UR8, c[0x0][0x358] ;  /* 0x00006b00ff0877ac */ /* 0x000eae0008000a00 */
[----:B-1----:R-:W1:Y:S01]  /*00d0*/  MUFU.RCP R4, R4 ;  /* 0x0000000400047308 */ /* 0x002e620000001000 */
[----:B0-----:R-:W-:Y:S01]  /*00e0*/  UISETP.GE.AND UP0, UPT, UR4, 0x1, UPT ;  /* 0x000000010400788c */ /* 0x001fe2000bf06270 */
[----:B-1----:R-:W-:-:S06]  /*00f0*/  VIADD R2, R4, 0xffffffe ;  /* 0x0ffffffe04027836 */ /* 0x002fcc0000000000 */
[----:B------:R0:W1:Y:S02]  /*0100*/  F2I.FTZ.U32.TRUNC.NTZ R3, R2 ;  /* 0x0000000200037305 */ /* 0x000064000021f000 */
[----:B0-----:R-:W-:Y:S02]  /*0110*/  IMAD.MOV.U32 R2, RZ, RZ, RZ ;  /* 0x000000ffff027224 */ /* 0x001fe400078e00ff */
[----:B-1----:R-:W-:-:S04]  /*0120*/  IMAD.MOV R6, RZ, RZ, -R3 ;  /* 0x000000ffff067224 */ /* 0x002fc800078e0a03 */
[----:B------:R-:W-:Y:S01]  /*0130*/  IMAD R9, R6, R7, RZ ;  /* 0x0000000706097224 */ /* 0x000fe200078e02ff */
[----:B------:R-:W-:-:S03]  /*0140*/  IABS R6, R0 ;  /* 0x0000000000067213 */ /* 0x000fc60000000000 */
[----:B------:R-:W-:Y:S01]  /*0150*/  IMAD.HI.U32 R3, R3, R9, R2 ;  /* 0x0000000903037227 */ /* 0x000fe200078e0002 */
[----:B------:R-:W-:-:S04]  /*0160*/  LOP3.LUT R2, R0, R5, RZ, 0x3c, !PT ;  /* 0x0000000500027212 */ /* 0x000fc800078e3cff */
[----:B------:R-:W-:Y:S01]  /*0170*/  ISETP.GE.AND P2, PT, R2, RZ, PT ;  /* 0x000000ff0200720c */ /* 0x000fe20003f46270 */
[----:B------:R-:W-:-:S04]  /*0180*/  IMAD.HI.U32 R3, R3, R6, RZ ;  /* 0x0000000603037227 */ /* 0x000fc800078e00ff */
[----:B------:R-:W-:Y:S02]  /*0190*/  IMAD.MOV R4, RZ, RZ, -R3 ;  /* 0x000000ffff047224 */ /* 0x000fe400078e0a03 */
[----:B------:R-:W-:Y:S02]  /*01a0*/  IMAD R2, R0, UR4, RZ ;  /* 0x0000000400027c24 */ /* 0x000fe4000f8e02ff */
[----:B------:R-:W-:-:S05]  /*01b0*/  IMAD R4, R7, R4, R6 ;  /* 0x0000000407047224 */ /* 0x000fca00078e0206 */
[----:B------:R-:W-:-:S13]  /*01c0*/  ISETP.GT.U32.AND P1, PT, R7, R4, PT ;  /* 0x000000040700720c */ /* 0x000fda0003f24070 */
[-C--:B------:R-:W-:Y:S01]  /*01d0*/  @!P1 IADD3 R4, PT, PT, R4, -R7.reuse, RZ ;  /* 0x8000000704049210 */ /* 0x080fe20007ffe0ff */
[----:B------:R-:W-:Y:S01]  /*01e0*/  @!P1 VIADD R3, R3, 0x1 ;  /* 0x0000000103039836 */ /* 0x000fe20000000000 */
[----:B------:R-:W-:Y:S02]  /*01f0*/  ISETP.NE.AND P1, PT, R5, RZ, PT ;  /* 0x000000ff0500720c */ /* 0x000fe40003f25270 */
[----:B------:R-:W-:-:S13]  /*0200*/  ISETP.GE.U32.AND P0, PT, R4, R7, PT ;  /* 0x000000070400720c */ /* 0x000fda0003f06070 */
[----:B------:R-:W-:-:S04]  /*0210*/  @P0 VIADD R3, R3, 0x1 ;  /* 0x0000000103030836 */ /* 0x000fc80000000000 */
[----:B------:R-:W-:Y:S01]  /*0220*/  @!P2 IMAD.MOV R3, RZ, RZ, -R3 ;  /* 0x000000ffff03a224 */ /* 0x000fe200078e0a03 */
[----:B------:R-:W-:-:S05]  /*0230*/  @!P1 LOP3.LUT R3, RZ, R5, RZ, 0x33, !PT ;  /* 0x00000005ff039212 */ /* 0x000fca00078e33ff */
[----:B------:R-:W-:Y:S02]  /*0240*/  IMAD.MOV R4, RZ, RZ, -R3 ;  /* 0x000000ffff047224 */ /* 0x000fe400078e0a03 */
[----:B------:R-:W-:Y:S02]  /*0250*/  IMAD R3, R3, UR4, RZ ;  /* 0x0000000403037c24 */ /* 0x000fe4000f8e02ff */
[----:B------:R-:W-:-:S03]  /*0260*/  IMAD R4, R5, R4, R0 ;  /* 0x0000000405047224 */ /* 0x000fc600078e0200 */
[----:B------:R-:W-:Y:S02]  /*0270*/  SHF.R.S32.HI R0, RZ, 0x1f, R3 ;  /* 0x0000001fff007819 */ /* 0x000fe40000011403 */
[----:B------:R-:W-:Y:S01]  /*0280*/  IADD3 R5, PT, PT, R4, UR4, -R5 ;  /* 0x0000000404057c10 */ /* 0x000fe2000fffe805 */
[----:B--2---:R-:W-:Y:S06]  /*0290*/  BRA.U !UP0, `(.L_x_73) ;  /* 0x00000005084c7547 */ /* 0x004fec000b800000 */
[----:B------:R-:W-:Y:S01]  /*02a0*/  UISETP.GE.U32.AND UP1, UPT, UR4, 0x10, UPT ;  /* 0x000000100400788c */ /* 0x000fe2000bf26070 */
[----:B------:R-:W-:Y:S01]  /*02b0*/  HFMA2 R13, -RZ, RZ, 0, 0 ;  /* 0x00000000ff0d7431 */ /* 0x000fe200000001ff */
[----:B------:R-:W-:-:S04]  /*02c0*/  ULOP3.LUT UR5, UR4, 0xf, URZ, 0xc0, !UPT ;  /* 0x0000000f04057892 */ /* 0x000fc8000f8ec0ff */
[----:B------:R-:W-:-:S03]  /*02d0*/  UISETP.NE.AND UP0, UPT, UR5, URZ, UPT ;  /* 0x000000ff0500728c */ /* 0x000fc6000bf05270 */
[----:B------:R-:W-:Y:S08]  /*02e0*/  BRA.U !UP1, `(.L_x_74) ;  /* 0x00000001097c7547 */ /* 0x000ff0000b800000 */
[----:B------:R-:W0:Y:S01]  /*02f0*/  LDC.64 R6, c[0x0][0x388] ;  /* 0x0000e200ff067b82 */ /* 0x000e220000000a00 */
[----:B------:R-:W-:Y:S01]  /*0300*/  ULOP3.LUT UR4, UR4, 0x7ffffff0, URZ, 0xc0, !UPT ;  /* 0x7ffffff004047892 */ /* 0x000fe2000f8ec0ff */
[----:B------:R-:W-:-:S03]  /*0310*/  IMAD.MOV.U32 R10, RZ, RZ, 0xfc00 ;  /* 0x0000fc00ff0a7424 */ /* 0x000fc600078e00ff */
[----:B------:R-:W-:Y:S02]  /*0320*/  UIADD3 UR6, UPT, UPT, -UR4, URZ, URZ ;  /* 0x000000ff04067290 */ /* 0x000fe4000fffe1ff */
[----:B------:R-:W-:Y:S02]  /*0330*/  IMAD.U32 R13, RZ, RZ, UR4 ;  /* 0x00000004ff0d7e24 */ /* 0x000fe4000f8e00ff */
[----:B0-----:R-:W-:-:S03]  /*0340*/  IMAD.WIDE R6, R2, 0x2, R6 ;  /* 0x0000000202067825 */ /* 0x001fc600078e0206 */
[----:B------:R-:W-:-:S05]  /*0350*/  IADD3 R8, P0, PT, R6, 0x10, RZ ;  /* 0x0000001006087810 */ /* 0x000fca0007f1e0ff */
[----:B------:R-:W-:-:S08]  /*0360*/  IMAD.X R9, RZ, RZ, R7, P0 ;  /* 0x000000ffff097224 */ /* 0x000fd000000e0607 */
.L_x_75:
[----:B0-----:R-:W-:Y:S01]  /*0370*/  IMAD.MOV.U32 R6, RZ, RZ, R8 ;  /* 0x000000ffff067224 */ /* 0x001fe200078e0008 */
[----:B------:R-:W-:Y:S01]  /*0380*/  MOV R7, R9 ;  /* 0x0000000900077202 */ /* 0x000fe20000000f00 */
[----:B------:R-:W-:-:S03]  /*0390*/  UIADD3 UR6, UPT, UPT, UR6, 0x10, URZ ;  /* 0x0000001006067890 */ /* 0x000fc6000fffe0ff */
[----:B------:R-:W-:Y:S01]  /*03a0*/  IADD3 R8, P0, PT, R6, 0x20, RZ ;  /* 0x0000002006087810 */ /* 0x000fe20007f1e0ff */
[----:B------:R0:W-:Y:S01]  /*03b0*/  STG.E.U16 desc[UR8][R6.64+-0x10], R10 ;  /* 0xfffff00a06007986 */ /* 0x0001e2000c101508 */
[----:B------:R-:W-:-:S03]  /*03c0*/  UISETP.NE.AND UP1, UPT, UR6, URZ, UPT ;  /* 0x000000ff0600728c */ /* 0x000fc6000bf25270 */
[----:B------:R0:W-:Y:S01]  /*03d0*/  STG.E.U16 desc[UR8][R6.64+-0xe], R10 ;  /* 0xfffff20a06007986 */ /* 0x0001e2000c101508 */
[----:B------:R-:W-:-:S03]  /*03e0*/  IMAD.X R9, RZ, RZ, R7, P0 ;  /* 0x000000ffff097224 */ /* 0x000fc600000e0607 */
[----:B------:R0:W-:Y:S04]  /*03f0*/  STG.E.U16 desc[UR8][R6.64+-0xc], R10 ;  /* 0xfffff40a06007986 */ /* 0x0001e8000c101508 */
        /* <DEDUP_REMOVED lines=12> */
[----:B------:R0:W-:Y:S01]  /*04c0*/  STG.E.U16 desc[UR8][R6.64+0xe], R10 ;  /* 0x00000e0a06007986 */ /* 0x0001e2000c101508 */
[----:B------:R-:W-:Y:S05]  /*04d0*/  BRA.U UP1, `(.L_x_75) ;  /* 0xfffffffd01a47547 */ /* 0x000fea000b83ffff */
.L_x_74:
[----:B------:R-:W-:Y:S05]  /*04e0*/  BRA.U !UP0, `(.L_x_73) ;  /* 0x0000000108b87547 */ /* 0x000fea000b800000 */
[----:B------:R-:W1:Y:S01]  /*04f0*/  LDCU.64 UR10, c[0x0][0x388] ;  /* 0x00007100ff0a77ac */ /* 0x000e620008000a00 */
[----:B0-----:R-:W-:Y:S01]  /*0500*/  IMAD.WIDE R6, R2, 0x2, RZ ;  /* 0x0000000202067825 */ /* 0x001fe200078e02ff */
[----:B------:R-:W0:Y:S01]  /*0510*/  LDCU UR4, c[0x0][0x398] ;  /* 0x00007300ff0477ac */ /* 0x000e220008000800 */
[----:B------:R-:W-:Y:S01]  /*0520*/  UISETP.GE.U32.AND UP0, UPT, UR5, 0x8, UPT ;  /* 0x000000080500788c */ /* 0x000fe2000bf06070 */
[----:B-1----:R-:W-:Y:S01]  /*0530*/  IADD3 R8, P0, PT, R6, UR10, RZ ;  /* 0x0000000a06087c10 */ /* 0x002fe2000ff1e0ff */
[----:B0-----:R-:W-:-:S03]  /*0540*/  ULOP3.LUT UR6, UR4, 0x7, URZ, 0xc0, !UPT ;  /* 0x0000000704067892 */ /* 0x001fc6000f8ec0ff */
[----:B------:R-:W-:Y:S01]  /*0550*/  IADD3.X R9, PT, PT, R7, UR11, RZ, P0, !PT ;  /* 0x0000000b07097c10 */ /* 0x000fe200087fe4ff */
[----:B------:R-:W-:-:S03]  /*0560*/  UISETP.NE.AND UP1, UPT, UR6, URZ, UPT ;  /* 0x000000ff0600728c */ /* 0x000fc6000bf25270 */
[----:B------:R-:W-:Y:S08]  /*0570*/  BRA.U !UP0, `(.L_x_76) ;  /* 0x00000001082c7547 */ /* 0x000ff0000b800000 */
[----:B------:R-:W-:Y:S02]  /*0580*/  IMAD.MOV.U32 R12, RZ, RZ, 0xfc00 ;  /* 0x0000fc00ff0c7424 */ /* 0x000fe400078e00ff */
[----:B------:R-:W-:-:S04]  /*0590*/  IMAD.WIDE.U32 R10, R13, 0x2, R8 ;  /* 0x000000020d0a7825 */ /* 0x000fc800078e0008 */
[----:B------:R-:W-:Y:S01]  /*05a0*/  VIADD R13, R13, 0x8 ;  /* 0x000000080d0d7836 */ /* 0x000fe20000000000 */
[----:B------:R0:W-:Y:S04]  /*05b0*/  STG.E.U16 desc[UR8][R10.64], R12 ;  /* 0x0000000c0a007986 */ /* 0x0001e8000c101508 */
[----:B------:R0:W-:Y:S04]  /*05c0*/  STG.E.U16 desc[UR8][R10.64+0x2], R12 ;  /* 0x0000020c0a007986 */ /* 0x0001e8000c101508 */
[----:B------:R0:W-:Y:S04]  /*05d0*/  STG.E.U16 desc[UR8][R10.64+0x4], R12 ;  /* 0x0000040c0a007986 */ /* 0x0001e8000c101508 */
[----:B------:R0:W-:Y:S04]  /*05e0*/  STG.E.U16 desc[UR8][R10.64+0x6], R12 ;  /* 0x0000060c0a007986 */ /* 0x0001e8000c101508 */
[----:B------:R0:W-:Y:S04]  /*05f0*/  STG.E.U16 desc[UR8][R10.64+0x8], R12 ;  /* 0x0000080c0a007986 */ /* 0x0001e8000c101508 */
[----:B------:R0:W-:Y:S04]  /*0600*/  STG.E.U16 desc[UR8][R10.64+0xa], R12 ;  /* 0x00000a0c0a007986 */ /* 0x0001e8000c101508 */
[----:B------:R0:W-:Y:S04]  /*0610*/  STG.E.U16 desc[UR8][R10.64+0xc], R12 ;  /* 0x00000c0c0a007986 */ /* 0x0001e8000c101508 */
[----:B------:R0:W-:Y:S02]  /*0620*/  STG.E.U16 desc[UR8][R10.64+0xe], R12 ;  /* 0x00000e0c0a007986 */ /* 0x0001e4000c101508 */
.L_x_76:
[----:B------:R-:W-:Y:S05]  /*0630*/  BRA.U !UP1, `(.L_x_73) ;  /* 0x0000000109647547 */ /* 0x000fea000b800000 */
[----:B------:R-:W-:Y:S02]  /*0640*/  UISETP.GE.U32.AND UP0, UPT, UR6, 0x4, UPT ;  /* 0x000000040600788c */ /* 0x000fe4000bf06070 */
[----:B------:R-:W-:-:S04]  /*0650*/  ULOP3.LUT UR4, UR4, 0x3, URZ, 0xc0, !UPT ;  /* 0x0000000304047892 */ /* 0x000fc8000f8ec0ff */
[----:B------:R-:W-:-:S03]  /*0660*/  UISETP.NE.AND UP1, UPT, UR4, URZ, UPT ;  /* 0x000000ff0400728c */ /* 0x000fc6000bf25270 */
[----:B------:R-:W-:Y:S08]  /*0670*/  BRA.U !UP0, `(.L_x_77) ;  /* 0x00000001081c7547 */ /* 0x000ff0000b800000 */
[----:B0-----:R-:W-:Y:S02]  /*0680*/  HFMA2 R10, -RZ, RZ, 0, -INF ;  /* 0x0000fc00ff0a7431 */ /* 0x001fe400000001ff */
[----:B------:R-:W-:-:S04]  /*0690*/  IMAD.WIDE.U32 R8, R13, 0x2, R8 ;  /* 0x000000020d087825 */ /* 0x000fc800078e0008 */
[----:B------:R-:W-:Y:S01]  /*06a0*/  VIADD R13, R13, 0x4 ;  /* 0x000000040d0d7836 */ /* 0x000fe20000000000 */
[----:B------:R1:W-:Y:S04]  /*06b0*/  STG.E.U16 desc[UR8][R8.64], R10 ;  /* 0x0000000a08007986 */ /* 0x0003e8000c101508 */
[----:B------:R1:W-:Y:S04]  /*06c0*/  STG.E.U16 desc[UR8][R8.64+0x2], R10 ;  /* 0x0000020a08007986 */ /* 0x0003e8000c101508 */
[----:B------:R1:W-:Y:S04]  /*06d0*/  STG.E.U16 desc[UR8][R8.64+0x4], R10 ;  /* 0x0000040a08007986 */ /* 0x0003e8000c101508 */
[----:B------:R1:W-:Y:S02]  /*06e0*/  STG.E.U16 desc[UR8][R8.64+0x6], R10 ;  /* 0x0000060a08007986 */ /* 0x0003e4000c101508 */
.L_x_77:
[----:B------:R-:W-:Y:S05]  /*06f0*/  BRA.U !UP1, `(.L_x_73) ;  /* 0x0000000109347547 */ /* 0x000fea000b800000 */
[----:B------:R-:W-:Y:S01]  /*0700*/  IMAD.WIDE.U32 R6, R13, 0x2, R6 ;  /* 0x000000020d067825 */ /* 0x000fe200078e0006 */
[----:B------:R-:W-:-:S03]  /*0710*/  UIADD3 UR4, UPT, UPT, -UR4, URZ, URZ ;  /* 0x000000ff04047290 */ /* 0x000fc6000fffe1ff */
[----:B01----:R-:W-:Y:S01]  /*0720*/  IMAD.MOV.U32 R10, RZ, RZ, 0xfc00 ;  /* 0x0000fc00ff0a7424 */ /* 0x003fe200078e00ff */
[----:B------:R-:W-:-:S04]  /*0730*/  IADD3 R8, P0, PT, R6, UR10, RZ ;  /* 0x0000000a06087c10 */ /* 0x000fc8000ff1e0ff */
[----:B------:R-:W-:-:S09]  /*0740*/  IADD3.X R9, PT, PT, R7, UR11, RZ, P0, !PT ;  /* 0x0000000b07097c10 */ /* 0x000fd200087fe4ff */
.L_x_78:
[----:B--2---:R-:W-:Y:S01]  /*0750*/  IMAD.MOV.U32 R6, RZ, RZ, R8 ;  /* 0x000000ffff067224 */ /* 0x004fe200078e0008 */
[----:B------:R-:W-:Y:S01]  /*0760*/  MOV R7, R9 ;  /* 0x0000000900077202 */ /* 0x000fe20000000f00 */
[----:B------:R-:W-:Y:S01]  /*0770*/  UIADD3 UR4, UPT, UPT, UR4, 0x1, URZ ;  /* 0x0000000104047890 */ /* 0x000fe2000fffe0ff */
[----:B------:R-:W-:-:S03]  /*0780*/  IADD3 R8, P0, PT, R8, 0x2, RZ ;  /* 0x0000000208087810 */ /* 0x000fc60007f1e0ff */
[----:B------:R2:W-:Y:S01]  /*0790*/  STG.E.U16 desc[UR8][R6.64], R10 ;  /* 0x0000000a06007986 */ /* 0x0005e2000c101508 */
[----:B------:R-:W-:Y:S01]  /*07a0*/  UISETP.NE.AND UP0, UPT, UR4, URZ, UPT ;  /* 0x000000ff0400728c */ /* 0x000fe2000bf05270 */
[----:B------:R-:W-:-:S08]  /*07b0*/  IMAD.X R9, RZ, RZ, R9, P0 ;  /* 0x000000ffff097224 */ /* 0x000fd000000e0609 */
[----:B------:R-:W-:Y:S05]  /*07c0*/  BRA.U UP0, `(.L_x_78) ;  /* 0xfffffffd00e07547 */ /* 0x000fea000b83ffff */
.L_x_73:
[----:B------:R-:W-:-:S13]  /*07d0*/  ISETP.GE.AND P0, PT, R5, RZ, PT ;  /* 0x000000ff0500720c */ /* 0x000fda0003f06270 */
[----:B------:R-:W-:Y:S05]  /*07e0*/  @!P0 EXIT ;  /* 0x000000000000894d */ /* 0x000fea0003800000 */
[----:B0-2---:R-:W0:Y:S01]  /*07f0*/  LDC R7, c[0x0][0x394] ;  /* 0x0000e500ff077b82 */ /* 0x005e220000000800 */
[----:B------:R-:W2:Y:S01]  /*0800*/  LDCU UR4, c[0x0][0x398] ;  /* 0x00007300ff0477ac */ /* 0x000ea20008000800 */
[----:B------:R-:W-:Y:S01]  /*0810*/  ISETP.GE.U32.AND P1, PT, R5, 0x3, PT ;  /* 0x000000030500780c */ /* 0x000fe20003f26070 */
[----:B------:R-:W-:Y:S01]  /*0820*/  BSSY.RECONVERGENT B0, `(.L_x_79) ;  /* 0x0000029000007945 */ /* 0x000fe20003800200 */
[----:B-1----:R-:W-:Y:S02]  /*0830*/  IMAD.MOV.U32 R10, RZ, RZ, RZ ;  /* 0x000000ffff0a7224 */ /* 0x002fe400078e00ff */
[----:B--2---:R-:W-:-:S05]  /*0840*/  VIADD R4, R4, UR4 ;  /* 0x0000000404047c36 */ /* 0x004fca0008000000 */
[----:B0-----:R-:W-:-:S04]  /*0850*/  IADD3 R8, PT, PT, R4, 0x1, -R7 ;  /* 0x0000000104087810 */ /* 0x001fc80007ffe807 */
[----:B------:R-:W-:-:S04]  /*0860*/  LOP3.LUT R4, R8, 0x3, RZ, 0xc0, !PT ;  /* 0x0000000308047812 */ /* 0x000fc800078ec0ff */
[----:B------:R-:W-:Y:S01]  /*0870*/  ISETP.NE.AND P0, PT, R4, RZ, PT ;  /* 0x000000ff0400720c */ /* 0x000fe20003f05270 */
[----:B------:R-:W-:-:S12]  /*0880*/  @!P1 BRA `(.L_x_80) ;  /* 0x0000000000889947 */ /* 0x000fd80003800000 */
[----:B------:R-:W0:Y:S01]  /*0890*/  LDC.64 R6, c[0x0][0x388] ;  /* 0x0000e200ff067b82 */ /* 0x000e220000000a00 */
[----:B------:R-:W1:Y:S01]  /*08a0*/  LDCU.64 UR4, c[0x0][0x380] ;  /* 0x00007000ff0477ac */ /* 0x000e620008000a00 */
[----:B------:R-:W-:-:S05]  /*08b0*/  LOP3.LUT R10, R8, 0xfffffffc, RZ, 0xc0, !PT ;  /* 0xfffffffc080a7812 */ /* 0x000fca00078ec0ff */
[----:B------:R-:W-:Y:S01]  /*08c0*/  IMAD.MOV R5, RZ, RZ, -R10 ;  /* 0x000000ffff057224 */ /* 0x000fe200078e0a0a */
[----:B-1----:R-:W-:-:S04]  /*08d0*/  LEA R13, P1, R3, UR4, 0x2 ;  /* 0x00000004030d7c11 */ /* 0x002fc8000f8210ff */
[----:B------:R-:W-:Y:S01]  /*08e0*/  IADD3 R13, P2, PT, R13, 0x8, RZ ;  /* 0x000000080d0d7810 */ /* 0x000fe20007f5e0ff */
[----:B0-----:R-:W-:Y:S01]  /*08f0*/  IMAD.WIDE R6, R2, 0x2, R6 ;  /* 0x0000000202067825 */ /* 0x001fe200078e0206 */
[----:B------:R-:W-:Y:S02]  /*0900*/  LEA.HI.X R14, R3, UR5, R0, 0x2, P1 ;  /* 0x00000005030e7c11 */ /* 0x000fe400088f1400 */
[----:B------:R-:W-:-:S03]  /*0910*/  IADD3 R11, P3, PT, R6, 0x4, RZ ;  /* 0x00000004060b7810 */ /* 0x000fc60007f7e0ff */
[----:B------:R-:W-:Y:S01]  /*0920*/  IMAD.X R14, RZ, RZ, R14, P2 ;  /* 0x000000ffff0e7224 */ /* 0x000fe200010e060e */
[----:B------:R-:W-:-:S09]  /*0930*/  IADD3.X R12, PT, PT, RZ, R7, RZ, P3, !PT ;  /* 0x00000007ff0c7210 */ /* 0x000fd20001ffe4ff */
.L_x_81:
[----:B------:R-:W-:Y:S01]  /*0940*/  IMAD.MOV.U32 R6, RZ, RZ, R13 ;  /* 0x000000ffff067224 */ /* 0x000fe200078e000d */
[----:B------:R-:W-:-:S05]  /*0950*/  MOV R7, R14 ;  /* 0x0000000e00077202 */ /* 0x000fca0000000f00 */
[----:B0-----:R-:W2:Y:S01]  /*0960*/  LDG.E R8, desc[UR8][R6.64+-0x8] ;  /* 0xfffff80806087981 */ /* 0x001ea2000c1e1900 */
[----:B------:R-:W-:Y:S01]  /*0970*/  IMAD.MOV.U32 R9, RZ, RZ, R12 ;  /* 0x000000ffff097224 */ /* 0x000fe200078e000c */
[----:B--2---:R-:W-:Y:S01]  /*0980*/  ISETP.NE.AND P1, PT, R8, RZ, PT ;  /* 0x000000ff0800720c */ /* 0x004fe20003f25270 */
[----:B------:R-:W-:-:S12]  /*0990*/  IMAD.MOV.U32 R8, RZ, RZ, R11 ;  /* 0x000000ffff087224 */ /* 0x000fd800078e000b */
[----:B------:R0:W-:Y:S04]  /*09a0*/  @P1 STG.E.U16 desc[UR8][R8.64+-0x4], RZ ;  /* 0xfffffcff08001986 */ /* 0x0001e8000c101508 */
[----:B------:R-:W2:Y:S02]  /*09b0*/  LDG.E R11, desc[UR8][R6.64+-0x4] ;  /* 0xfffffc08060b7981 */ /* 0x000ea4000c1e1900 */
[----:B--2---:R-:W-:-:S13]  /*09c0*/  ISETP.NE.AND P1, PT, R11, RZ, PT ;  /* 0x000000ff0b00720c */ /* 0x004fda0003f25270 */
[----:B------:R0:W-:Y:S04]  /*09d0*/  @P1 STG.E.U16 desc[UR8][R8.64+-0x2], RZ ;  /* 0xfffffeff08001986 */ /* 0x0001e8000c101508 */
[----:B------:R-:W2:Y:S02]  /*09e0*/  LDG.E R11, desc[UR8][R6.64] ;  /* 0x00000008060b7981 */ /* 0x000ea4000c1e1900 */
[----:B--2---:R-:W-:-:S13]  /*09f0*/  ISETP.NE.AND P1, PT, R11, RZ, PT ;  /* 0x000000ff0b00720c */ /* 0x004fda0003f25270 */
[----:B------:R0:W-:Y:S04]  /*0a00*/  @P1 STG.E.U16 desc[UR8][R8.64], RZ ;  /* 0x000000ff08001986 */ /* 0x0001e8000c101508 */
[----:B------:R-:W2:Y:S01]  /*0a10*/  LDG.E R11, desc[UR8][R6.64+0x4] ;  /* 0x00000408060b7981 */ /* 0x000ea2000c1e1900 */
[----:B------:R-:W-:-:S05]  /*0a20*/  VIADD R5, R5, 0x4 ;  /* 0x0000000405057836 */ /* 0x000fca0000000000 */
[----:B------:R-:W-:Y:S02]  /*0a30*/  ISETP.NE.AND P3, PT, R5, RZ, PT ;  /* 0x000000ff0500720c */ /* 0x000fe40003f65270 */
[----:B--2---:R-:W-:Y:S02]  /*0a40*/  ISETP.NE.AND P1, PT, R11, RZ, PT ;  /* 0x000000ff0b00720c */ /* 0x004fe40003f25270 */
[----:B------:R-:W-:-:S05]  /*0a50*/  IADD3 R11, P2, PT, R8, 0x8, RZ ;  /* 0x00000008080b7810 */ /* 0x000fca0007f5e0ff */
[----:B------:R-:W-:-:S06]  /*0a60*/  IMAD.X R12, RZ, RZ, R9, P2 ;  /* 0x000000ffff0c7224 */ /* 0x000fcc00010e0609 */
[----:B------:R0:W-:Y:S01]  /*0a70*/  @P1 STG.E.U16 desc[UR8][R8.64+0x2], RZ ;  /* 0x000002ff08001986 */ /* 0x0001e2000c101508 */
[----:B------:R-:W-:-:S04]  /*0a80*/  IADD3 R13, P1, PT, R6, 0x10, RZ ;  /* 0x00000010060d7810 */ /* 0x000fc80007f3e0ff */
[----:B------:R-:W-:Y:S01]  /*0a90*/  IADD3.X R14, PT, PT, RZ, R7, RZ, P1, !PT ;  /* 0x00000007ff0e7210 */ /* 0x000fe20000ffe4ff */
[----:B------:R-:W-:Y:S08]  /*0aa0*/  @P3 BRA `(.L_x_81) ;  /* 0xfffffffc00a43947 */ /* 0x000ff0000383ffff */
.L_x_80:
[----:B------:R-:W-:Y:S05]  /*0ab0*/  BSYNC.RECONVERGENT B0 ;  /* 0x0000000000007941 */ /* 0x000fea0003800200 */
.L_x_79:
[----:B------:R-:W-:Y:S05]  /*0ac0*/  @!P0 EXIT ;  /* 0x000000000000894d */ /* 0x000fea0003800000 */
[----:B------:R-:W1:Y:S01]  /*0ad0*/  LDCU.128 UR4, c[0x0][0x380] ;  /* 0x00007000ff0477ac */ /* 0x000e620008000c00 */
[----:B------:R-:W-:Y:S01]  /*0ae0*/  IMAD.WIDE.U32 R6, R10, 0x2, RZ ;  /* 0x000000020a067825 */ /* 0x000fe200078e00ff */
[----:B------:R-:W-:-:S03]  /*0af0*/  IADD3 R3, P1, PT, R3, R10, RZ ;  /* 0x0000000a03037210 */ /* 0x000fc60007f3e0ff */
[----:B------:R-:W-:Y:S02]  /*0b00*/  IMAD.MOV R4, RZ, RZ, -R4 ;  /* 0x000000ffff047224 */ /* 0x000fe400078e0a04 */
[----:B------:R-:W-:-:S04]  /*0b10*/  IMAD.WIDE R6, R2, 0x2, R6 ;  /* 0x0000000202067825 */ /* 0x000fc800078e0206 */
[----:B------:R-:W-:Y:S01]  /*0b20*/  IMAD.X R0, RZ, RZ, R0, P1 ;  /* 0x000000ffff007224 */ /* 0x000fe200008e0600 */
[C---:B-1----:R-:W-:Y:S02]  /*0b30*/  LEA R5, P2, R3.reuse, UR4, 0x2 ;  /* 0x0000000403057c11 */ /* 0x042fe4000f8410ff */
[----:B------:R-:W-:Y:S02]  /*0b40*/  IADD3 R6, P0, PT, R6, UR6, RZ ;  /* 0x0000000606067c10 */ /* 0x000fe4000ff1e0ff */
[----:B------:R-:W-:Y:S02]  /*0b50*/  LEA.HI.X R0, R3, UR5, R0, 0x2, P2 ;  /* 0x0000000503007c11 */ /* 0x000fe400090f1400 */
[----:B------:R-:W-:-:S09]  /*0b60*/  IADD3.X R7, PT, PT, R7, UR7, RZ, P0, !PT ;  /* 0x0000000707077c10 */ /* 0x000fd200087fe4ff */
.L_x_82:
[----:B-1----:R-:W-:Y:S01]  /*0b70*/  MOV R2, R5 ;  /* 0x0000000500027202 */ /* 0x002fe20000000f00 */
[----:B------:R-:W-:-:S05]  /*0b80*/  IMAD.MOV.U32 R3, RZ, RZ, R0 ;  /* 0x000000ffff037224 */ /* 0x000fca00078e0000 */
[----:B------:R-:W2:Y:S01]  /*0b90*/  LDG.E R2, desc[UR8][R2.64] ;  /* 0x0000000802027981 */ /* 0x000ea2000c1e1900 */
[----:B------:R-:W-:Y:S02]  /*0ba0*/  IADD3 R4, PT, PT, R4, 0x1, RZ ;  /* 0x0000000104047810 */ /* 0x000fe40007ffe0ff */
[----:B------:R-:W-:Y:S02]  /*0bb0*/  IADD3 R5, P1, PT, R5, 0x4, RZ ;  /* 0x0000000405057810 */ /* 0x000fe40007f3e0ff */
[----:B------:R-:W-:-:S03]  /*0bc0*/  ISETP.NE.AND P2, PT, R4, RZ, PT ;  /* 0x000000ff0400720c */ /* 0x000fc60003f45270 */
[----:B------:R-:W-:Y:S01]  /*0bd0*/  IMAD.X R0, RZ, RZ, R0, P1 ;  /* 0x000000ffff007224 */ /* 0x000fe200008e0600 */
[----:B--2---:R-:W-:-:S13]  /*0be0*/  ISETP.NE.AND P0, PT, R2, RZ, PT ;  /* 0x000000ff0200720c */ /* 0x004fda0003f05270 */
[----:B------:R-:W-:Y:S02]  /*0bf0*/  @P0 IMAD.MOV.U32 R2, RZ, RZ, R6 ;  /* 0x000000ffff020224 */ /* 0x000fe400078e0006 */
[----:B------:R-:W-:-:S05]  /*0c00*/  @P0 IMAD.MOV.U32 R3, RZ, RZ, R7 ;  /* 0x000000ffff030224 */ /* 0x000fca00078e0007 */
[----:B------:R1:W-:Y:S01]  /*0c10*/  @P0 STG.E.U16 desc[UR8][R2.64], RZ ;  /* 0x000000ff02000986 */ /* 0x0003e2000c101508 */
[----:B------:R-:W-:-:S05]  /*0c20*/  IADD3 R6, P0, PT, R6, 0x2, RZ ;  /* 0x0000000206067810 */ /* 0x000fca0007f1e0ff */
[----:B------:R-:W-:Y:S01]  /*0c30*/  IMAD.X R7, RZ, RZ, R7, P0 ;  /* 0x000000ffff077224 */ /* 0x000fe200000e0607 */
[----:B------:R-:W-:Y:S07]  /*0c40*/  @P2 BRA `(.L_x_82) ;  /* 0xfffffffc00c82947 */ /* 0x000fee000383ffff */
[----:B------:R-:W-:Y:S05]  /*0c50*/  EXIT ;  /* 0x000000000000794d */ /* 0x000fea0003800000 */
.L_x_83:
        /* <DEDUP_REMOVED lines=10> */
.L_x_110:


//--------------------- .text._ZN2vt4cuda10mask_floatEPKiPffiii --------------------------
	.section	.text._ZN2vt4cuda10mask_floatEPKiPffiii,"ax",@progbits
	.align	128
        .global         _ZN2vt4cuda10mask_floatEPKiPffiii
        .type           _ZN2vt4cuda10mask_floatEPKiPffiii,@function
        .size           _ZN2vt4cuda10mask_floatEPKiPffiii,(.L_x_111 - _ZN2vt4cuda10mask_floatEPKiPffiii)
        .other          _ZN2vt4cuda10mask_floatEPKiPffiii,@"STO_CUDA_ENTRY STV_DEFAULT"
_ZN2vt4cuda10mask_floatEPKiPffiii:
.text._ZN2vt4cuda10mask_floatEPKiPffiii:
[----:B------:R-:W-:Y:S01]  /*0000*/  LDC R1, c[0x0][0x37c] ;  /* 0x0000df00ff017b82 */ /* 0x000fe20000000800 */
[----:B------:R-:W0:Y:S07]  /*0010*/  S2R R3, SR_TID.X ;  /* 0x0000000000037919 */ /* 0x000e2e0000002100 */
[----:B------:R-:W0:Y:S01]  /*0020*/  S2UR UR4, SR_CTAID.X ;  /* 0x00000000000479c3 */ /* 0x000e220000002500 */
[----:B------:R-:W1:Y:S07]  /*0030*/  LDCU UR5, c[0x0][0x394] ;  /* 0x00007280ff0577ac */ /* 0x000e6e0008000800 */
[----:B------:R-:W0:Y:S08]  /*0040*/  LDC R0, c[0x0][0x360] ;  /* 0x0000d800ff007b82 */ /* 0x000e300000000800 */
[----:B------:R-:W1:Y:S01]  /*0050*/  LDC R5, c[0x0][0x398] ;  /* 0x0000e600ff057b82 */ /* 0x000e620000000800 */
[----:B0-----:R-:W-:-:S02]  /*0060*/  IMAD R0, R0, UR4, R3 ;  /* 0x0000000400007c24 */ /* 0x001fc4000f8e0203 */
[----:B-1----:R-:W-:-:S05]  /*0070*/  IMAD R3, R5, UR5, RZ ;  /* 0x0000000505037c24 */ /* 0x002fca000f8e02ff */
        /* <DEDUP_REMOVED lines=22> */
[----:B------:R-:W-:Y:S01]  /*01e0*/  @!P1 IMAD.IADD R4, R4, 0x1, -R7 ;  /* 0x0000000104049824 */ /* 0x000fe200078e0a07 */
[----:B------:R-:W-:Y:S02]  /*01f0*/  @!P1 IADD3 R3, PT, PT, R3, 0x1, RZ ;  /* 0x0000000103039810 */ /* 0x000fe40007ffe0ff */
        /* <DEDUP_REMOVED lines=12> */
[----:B------:R-:W-:Y:S01]  /*02c0*/  IMAD.MOV.U32 R13, RZ, RZ, RZ ;  /* 0x000000ffff0d7224 */ /* 0x000fe200078e00ff */
[----:B------:R-:W-:-:S04]  /*02d0*/  ULOP3.LUT UR5, UR4, 0xf, URZ, 0xc0, !UPT ;  /* 0x0000000f04057892 */ /* 0x000fc8000f8ec0ff */
[----:B------:R-:W-:-:S03]  /*02e0*/  UISETP.NE.AND UP0, UPT, UR5, URZ, UPT ;  /* 0x000000ff0500728c */ /* 0x000fc6000bf05270 */
[----:B------:R-:W-:Y:S08]  /*02f0*/  BRA.U !UP1, `(.L_x_85) ;  /* 0x00000001097c7547 */ /* 0x000ff0000b800000 */
[----:B------:R-:W0:Y:S01]  /*0300*/  LDC.64 R6, c[0x0][0x388] ;  /* 0x0000e200ff067b82 */ /* 0x000e220000000a00 */
[----:B------:R-:W-:-:S04]  /*0310*/  ULOP3.LUT UR4, UR4, 0x7ffffff0, URZ, 0xc0, !UPT ;  /* 0x7ffffff004047892 */ /* 0x000fc8000f8ec0ff */
[----:B------:R-:W-:Y:S02]  /*0320*/  UIADD3 UR6, UPT, UPT, -UR4, URZ, URZ ;  /* 0x000000ff04067290 */ /* 0x000fe4000fffe1ff */
[----:B------:R-:W-:Y:S01]  /*0330*/  IMAD.U32 R13, RZ, RZ, UR4 ;  /* 0x00000004ff0d7e24 */ /* 0x000fe2000f8e00ff */
[----:B------:R-:W1:Y:S01]  /*0340*/  LDC R11, c[0x0][0x390] ;  /* 0x0000e400ff0b7b82 */ /* 0x000e620000000800 */
[----:B0-----:R-:W-:-:S03]  /*0350*/  IMAD.WIDE R6, R2, 0x4, R6 ;  /* 0x0000000402067825 */ /* 0x001fc600078e0206 */
[----:B------:R-:W-:-:S04]  /*0360*/  IADD3 R8, P0, PT, R6, 0x20, RZ ;  /* 0x0000002006087810 */ /* 0x000fc80007f1e0ff */
[----:B------:R-:W-:-:S09]  /*0370*/  IADD3.X R9, PT, PT, RZ, R7, RZ, P0, !PT ;  /* 0x00000007ff097210 */ /* 0x000fd200007fe4ff */
.L_x_86:
[----:B0-----:R-:W-:Y:S01]  /*0380*/  IMAD.MOV.U32 R6, RZ, RZ, R8 ;  /* 0x000000ffff067224 */ /* 0x001fe200078e0008 */
[----:B------:R-:W-:Y:S01]  /*0390*/  UIADD3 UR6, UPT, UPT, UR6, 0x10, URZ ;  /* 0x0000001006067890 */ /* 0x000fe2000fffe0ff */
[----:B------:R-:W-:-:S03]  /*03a0*/  IMAD.MOV.U32 R7, RZ, RZ, R9 ;  /* 0x000000ffff077224 */ /* 0x000fc600078e0009 */
[----:B------:R-:W-:Y:S01]  /*03b0*/  UISETP.NE.AND UP1, UPT, UR6, URZ, UPT ;  /* 0x000000ff0600728c */ /* 0x000fe2000bf25270 */
[----:B------:R-:W-:Y:S01]  /*03c0*/  IADD3 R8, P0, PT, R6, 0x40, RZ ;  /* 0x0000004006087810 */ /* 0x000fe20007f1e0ff */
[----:B-1----:R0:W-:Y:S04]  /*03d0*/  STG.E desc[UR8][R6.64+-0x20], R11 ;  /* 0xffffe00b06007986 */ /* 0x0021e8000c101908 */
[----:B------:R0:W-:Y:S01]  /*03e0*/  STG.E desc[UR8][R6.64+-0x1c], R11 ;  /* 0xffffe40b06007986 */ /* 0x0001e2000c101908 */
[----:B------:R-:W-:-:S03]  /*03f0*/  IMAD.X R9, RZ, RZ, R7, P0 ;  /* 0x000000ffff097224 */ /* 0x000fc600000e0607 */
[----:B------:R0:W-:Y:S04]  /*0400*/  STG.E desc[UR8][R6.64+-0x18], R11 ;  /* 0xffffe80b06007986 */ /* 0x0001e8000c101908 */
        /* <DEDUP_REMOVED lines=12> */
[----:B------:R0:W-:Y:S01]  /*04d0*/  STG.E desc[UR8][R6.64+0x1c], R11 ;  /* 0x00001c0b06007986 */ /* 0x0001e2000c101908 */
[----:B------:R-:W-:Y:S05]  /*04e0*/  BRA.U UP1, `(.L_x_86) ;  /* 0xfffffffd01a47547 */ /* 0x000fea000b83ffff */
.L_x_85:
        /* <DEDUP_REMOVED lines=10> */
[----:B------:R-:W0:Y:S01]  /*0590*/  LDC R15, c[0x0][0x390] ;  /* 0x0000e400ff0f7b82 */ /* 0x000e220000000800 */
[C---:B------:R-:W-:Y:S01]  /*05a0*/  IMAD.WIDE.U32 R10, R13.reuse, 0x4, R8 ;  /* 0x000000040d0a7825 */ /* 0x040fe200078e0008 */
[----:B------:R-:W-:-:S04]  /*05b0*/  IADD3 R13, PT, PT, R13, 0x8, RZ ;  /* 0x000000080d0d7810 */ /* 0x000fc80007ffe0ff */
[----:B0-----:R0:W-:Y:S04]  /*05c0*/  STG.E desc[UR8][R10.64], R15 ;  /* 0x0000000f0a007986 */ /* 0x0011e8000c101908 */
[----:B------:R0:W-:Y:S04]  /*05d0*/  STG.E desc[UR8][R10.64+0x4], R15 ;  /* 0x0000040f0a007986 */ /* 0x0001e8000c101908 */
[----:B------:R0:W-:Y:S04]  /*05e0*/  STG.E desc[UR8][R10.64+0x8], R15 ;  /* 0x0000080f0a007986 */ /* 0x0001e8000c101908 */
[----:B------:R0:W-:Y:S04]  /*05f0*/  STG.E desc[UR8][R10.64+0xc], R15 ;  /* 0x00000c0f0a007986 */ /* 0x0001e8000c101908 */
[----:B------:R0:W-:Y:S04]  /*0600*/  STG.E desc[UR8][R10.64+0x10], R15 ;  /* 0x0000100f0a007986 */ /* 0x0001e8000c101908 */
[----:B------:R0:W-:Y:S04]  /*0610*/  STG.E desc[UR8][R10.64+0x14], R15 ;  /* 0x0000140f0a007986 */ /* 0x0001e8000c101908 */
[----:B------:R0:W-:Y:S04]  /*0620*/  STG.E desc[UR8][R10.64+0x18], R15 ;  /* 0x0000180f0a007986 */ /* 0x0001e8000c101908 */
[----:B------:R0:W-:Y:S02]  /*0630*/  STG.E desc[UR8][R10.64+0x1c], R15 ;  /* 0x00001c0f0a007986 */ /* 0x0001e4000c101908 */
.L_x_87:
[----:B------:R-:W-:Y:S05]  /*0640*/  BRA.U !UP1, `(.L_x_84) ;  /* 0x0000000109647547 */ /* 0x000fea000b800000 */
[----:B------:R-:W-:Y:S02]  /*0650*/  UISETP.GE.U32.AND UP0, UPT, UR6, 0x4, UPT ;  /* 0x000000040600788c */ /* 0x000fe4000bf06070 */
[----:B------:R-:W-:-:S04]  /*0660*/  ULOP3.LUT UR4, UR4, 0x3, URZ, 0xc0, !UPT ;  /* 0x0000000304047892 */ /* 0x000fc8000f8ec0ff */
[----:B------:R-:W-:-:S03]  /*0670*/  UISETP.NE.AND UP1, UPT, UR4, URZ, UPT ;  /* 0x000000ff0400728c */ /* 0x000fc6000bf25270 */
[----:B------:R-:W-:Y:S08]  /*0680*/  BRA.U !UP0, `(.L_x_88) ;  /* 0x00000001081c7547 */ /* 0x000ff0000b800000 */
[----:B0-----:R-:W0:Y:S01]  /*0690*/  LDC R11, c[0x0][0x390] ;  /* 0x0000e400ff0b7b82 */ /* 0x001e220000000800 */
[----:B------:R-:W-:-:S04]  /*06a0*/  IMAD.WIDE.U32 R8, R13, 0x4, R8 ;  /* 0x000000040d087825 */ /* 0x000fc800078e0008 */
[----:B------:R-:W-:Y:S01]  /*06b0*/  VIADD R13, R13, 0x4 ;  /* 0x000000040d0d7836 */ /* 0x000fe20000000000 */
[----:B0-----:R1:W-:Y:S04]  /*06c0*/  STG.E desc[UR8][R8.64], R11 ;  /* 0x0000000b08007986 */ /* 0x0013e8000c101908 */
[----:B------:R1:W-:Y:S04]  /*06d0*/  STG.E desc[UR8][R8.64+0x4], R11 ;  /* 0x0000040b08007986 */ /* 0x0003e8000c101908 */
[----:B------:R1:W-:Y:S04]  /*06e0*/  STG.E desc[UR8][R8.64+0x8], R11 ;  /* 0x0000080b08007986 */ /* 0x0003e8000c101908 */
[----:B------:R1:W-:Y:S02]  /*06f0*/  STG.E desc[UR8][R8.64+0xc], R11 ;  /* 0x00000c0b08007986 */ /* 0x0003e4000c101908 */
.L_x_88:
[----:B------:R-:W-:Y:S05]  /*0700*/  BRA.U !UP1, `(.L_x_84) ;  /* 0x0000000109347547 */ /* 0x000fea000b800000 */
[----:B01----:R-:W0:Y:S01]  /*0710*/  LDC R11, c[0x0][0x390] ;  /* 0x0000e400ff0b7b82 */ /* 0x003e220000000800 */
[----:B------:R-:W-:Y:S01]  /*0720*/  IMAD.WIDE.U32 R6, R13, 0x4, R6 ;  /* 0x000000040d067825 */ /* 0x000fe200078e0006 */
[----:B------:R-:W-:Y:S02]  /*0730*/  UIADD3 UR4, UPT, UPT, -UR4, URZ, URZ ;  /* 0x000000ff04047290 */ /* 0x000fe4000fffe1ff */
[----:B------:R-:W-:-:S04]  /*0740*/  IADD3 R8, P0, PT, R6, UR10, RZ ;  /* 0x0000000a06087c10 */ /* 0x000fc8000ff1e0ff */
[----:B------:R-:W-:-:S09]  /*0750*/  IADD3.X R9, PT, PT, R7, UR11, RZ, P0, !PT ;  /* 0x0000000b07097c10 */ /* 0x000fd200087fe4ff */
.L_x_89:
[----:B--2---:R-:W-:Y:S01]  /*0760*/  IMAD.MOV.U32 R6, RZ, RZ, R8 ;  /* 0x000000ffff067224 */ /* 0x004fe200078e0008 */
[----:B------:R-:W-:Y:S01]  /*0770*/  UIADD3 UR4, UPT, UPT, UR4, 0x1, URZ ;  /* 0x0000000104047890 */ /* 0x000fe2000fffe0ff */
[--C-:B------:R-:W-:Y:S01]  /*0780*/  IMAD.MOV.U32 R7, RZ, RZ, R9.reuse ;  /* 0x000000ffff077224 */ /* 0x100fe200078e0009 */
[----:B------:R-:W-:Y:S02]  /*0790*/  IADD3 R8, P0, PT, R8, 0x4, RZ ;  /* 0x0000000408087810 */ /* 0x000fe40007f1e0ff */
[----:B------:R-:W-:Y:S02]  /*07a0*/  UISETP.NE.AND UP0, UPT, UR4, URZ, UPT ;  /* 0x000000ff0400728c */ /* 0x000fe4000bf05270 */
[----:B0-----:R2:W-:Y:S01]  /*07b0*/  STG.E desc[UR8][R6.64], R11 ;  /* 0x0000000b06007986 */ /* 0x0015e2000c101908 */
[----:B------:R-:W-:-:S06]  /*07c0*/  IMAD.X R9, RZ, RZ, R9, P0 ;  /* 0x000000ffff097224 */ /* 0x000fcc00000e0609 */
[----:B------:R-:W-:Y:S05]  /*07d0*/  BRA.U UP0, `(.L_x_89) ;  /* 0xfffffffd00e07547 */ /* 0x000fea000b83ffff */
.L_x_84:
[----:B------:R-:W-:-:S13]  /*07e0*/  ISETP.GE.AND P0, PT, R5, RZ, PT ;  /* 0x000000ff0500720c */ /* 0x000fda0003f06270 */
[----:B------:R-:W-:Y:S05]  /*07f0*/  @!P0 EXIT ;  /* 0x000000000000894d */ /* 0x000fea0003800000 */
[----:B0-2---:R-:W0:Y:S01]  /*0800*/  LDC.64 R6, c[0x0][0x398] ;  /* 0x0000e600ff067b82 */ /* 0x005e220000000a00 */
[----:B------:R-:W-:Y:S01]  /*0810*/  ISETP.GE.U32.AND P1, PT, R5, 0x3, PT ;  /* 0x000000030500780c */ /* 0x000fe20003f26070 */
[----:B------:R-:W-:Y:S01]  /*0820*/  BSSY.RECONVERGENT B0, `(.L_x_90) ;  /* 0x0000029000007945 */ /* 0x000fe20003800200 */
[----:B------:R-:W-:Y:S01]  /*0830*/  IMAD.MOV.U32 R10, RZ, RZ, RZ ;  /* 0x000000ffff0a7224 */ /* 0x000fe200078e00ff */
[----:B0-----:R-:W-:-:S04]  /*0840*/  IADD3 R7, PT, PT, R4, R7, RZ ;  /* 0x0000000704077210 */ /* 0x001fc80007ffe0ff */
[----:B-1----:R-:W-:-:S04]  /*0850*/  IADD3 R8, PT, PT, R7, 0x1, -R6 ;  /* 0x0000000107087810 */ /* 0x002fc80007ffe806 */
        /* <DEDUP_REMOVED lines=12> */
[----:B------:R-:W-:Y:S02]  /*0920*/  IMAD.X R14, RZ, RZ, R14, P2 ;  /* 0x000000ffff0e7224 */ /* 0x000fe400010e060e */
[----:B------:R-:W-:-:S08]  /*0930*/  IMAD.X R12, RZ, RZ, R7, P3 ;  /* 0x000000ffff0c7224 */ /* 0x000fd000018e0607 */
.L_x_92:
[----:B------:R-:W-:Y:S01]  /*0940*/  MOV R6, R13 ;  /* 0x0000000d00067202 */ /* 0x000fe20000000f00 */
[----:B------:R-:W-:-:S05]  /*0950*/  IMAD.MOV.U32 R7, RZ, RZ, R14 ;  /* 0x000000ffff077224 */ /* 0x000fca00078e000e */
[----:B0-----:R-:W2:Y:S01]  /*0960*/  LDG.E R8, desc[UR8][R6.64+-0x8] ;  /* 0xfffff80806087981 */ /* 0x001ea2000c1e1900 */
[----:B------:R-:W-:Y:S01]  /*0970*/  IMAD.MOV.U32 R9, RZ, RZ, R12 ;  /* 0x000000ffff097224 */ /* 0x000fe200078e000c */
[----:B--2---:R-:W-:Y:S01]  /*0980*/  ISETP.NE.AND P1, PT, R8, RZ, PT ;  /* 0x000000ff0800720c */ /* 0x004fe20003f25270 */
[----:B------:R-:W-:-:S12]  /*0990*/  IMAD.MOV.U32 R8, RZ, RZ, R11 ;  /* 0x000000ffff087224 */ /* 0x000fd800078e000b */
[----:B------:R0:W-:Y:S04]  /*09a0*/  @P1 STG.E desc[UR8][R8.64+-0x8], RZ ;  /* 0xfffff8ff08001986 */ /* 0x0001e8000c101908 */
[----:B------:R-:W2:Y:S02]  /*09b0*/  LDG.E R11, desc[UR8][R6.64+-0x4] ;  /* 0xfffffc08060b7981 */ /* 0x000ea4000c1e1900 */
[----:B--2---:R-:W-:-:S13]  /*09c0*/  ISETP.NE.AND P1, PT, R11, RZ, PT ;  /* 0x000000ff0b00720c */ /* 0x004fda0003f25270 */
[----:B------:R0:W-:Y:S04]  /*09d0*/  @P1 STG.E desc[UR8][R8.64+-0x4], RZ ;  /* 0xfffffcff08001986 */ /* 0x0001e8000c101908 */
[----:B------:R-:W2:Y:S02]  /*09e0*/  LDG.E R11, desc[UR8][R6.64] ;  /* 0x00000008060b7981 */ /* 0x000ea4000c1e1900 */
[----:B--2---:R-:W-:-:S13]  /*09f0*/  ISETP.NE.AND P1, PT, R11, RZ, PT ;  /* 0x000000ff0b00720c */ /* 0x004fda0003f25270 */
[----:B------:R0:W-:Y:S04]  /*0a00*/  @P1 STG.E desc[UR8][R8.64], RZ ;  /* 0x000000ff08001986 */ /* 0x0001e8000c101908 */
[----:B------:R-:W2:Y:S01]  /*0a10*/  LDG.E R11, desc[UR8][R6.64+0x4] ;  /* 0x00000408060b7981 */ /* 0x000ea2000c1e1900 */
[----:B------:R-:W-:-:S05]  /*0a20*/  VIADD R5, R5, 0x4 ;  /* 0x0000000405057836 */ /* 0x000fca0000000000 */
[----:B------:R-:W-:Y:S02]  /*0a30*/  ISETP.NE.AND P3, PT, R5, RZ, PT ;  /* 0x000000ff0500720c */ /* 0x000fe40003f65270 */
[----:B--2---:R-:W-:Y:S02]  /*0a40*/  ISETP.NE.AND P1, PT, R11, RZ, PT ;  /* 0x000000ff0b00720c */ /* 0x004fe40003f25270 */
[----:B------:R-:W-:-:S05]  /*0a50*/  IADD3 R11, P2, PT, R8, 0x10, RZ ;  /* 0x00000010080b7810 */ /* 0x000fca0007f5e0ff */
[----:B------:R-:W-:-:S06]  /*0a60*/  IMAD.X R12, RZ, RZ, R9, P2 ;  /* 0x000000ffff0c7224 */ /* 0x000fcc00010e0609 */
[----:B------:R0:W-:Y:S01]  /*0a70*/  @P1 STG.E desc[UR8][R8.64+0x4], RZ ;  /* 0x000004ff08001986 */ /* 0x0001e2000c101908 */
[----:B------:R-:W-:-:S04]  /*0a80*/  IADD3 R13, P1, PT, R6, 0x10, RZ ;  /* 0x00000010060d7810 */ /* 0x000fc80007f3e0ff */
[----:B------:R-:W-:Y:S01]  /*0a90*/  IADD3.X R14, PT, PT, RZ, R7, RZ, P1, !PT ;  /* 0x00000007ff0e7210 */ /* 0x000fe20000ffe4ff */
[----:B------:R-:W-:Y:S08]  /*0aa0*/  @P3 BRA `(.L_x_92) ;  /* 0xfffffffc00a43947 */ /* 0x000ff0000383ffff */
.L_x_91:
[----:B------:R-:W-:Y:S05]  /*0ab0*/  BSYNC.RECONVERGENT B0 ;  /* 0x0000000000007941 */ /* 0x000fea0003800200 */
.L_x_90:
        /* <DEDUP_REMOVED lines=11> */
.L_x_93:
        /* <DEDUP_REMOVED lines=10> */
[----:B------:R1:W-:Y:S01]  /*0c10*/  @P0 STG.E desc[UR8][R2.64], RZ ;  /* 0x000000ff02000986 */ /* 0x0003e2000c101908 */
[----:B------:R-:W-:-:S05]  /*0c20*/  IADD3 R6, P0, PT, R6, 0x4, RZ ;  /* 0x0000000406067810 */ /* 0x000fca0007f1e0ff */
[----:B------:R-:W-:Y:S01]  /*0c30*/  IMAD.X R7, RZ, RZ, R7, P0 ;  /* 0x000000ffff077224 */ /* 0x000fe200000e0607 */
[----:B------:R-:W-:Y:S07]  /*0c40*/  @P2 BRA `(.L_x_93) ;  /* 0xfffffffc00c82947 */ /* 0x000fee000383ffff */
[----:B------:R-:W-:Y:S05]  /*0c50*/  EXIT ;  /* 0x000000000000794d */ /* 0x000fea0003800000 */
.L_x_94:
        /* <DEDUP_REMOVED lines=10> */
.L_x_111:


//--------------------- .nv.shared.reserved.0     --------------------------
	.section	.nv.shared.reserved.0,"aw",@nobits
	.weak		__nv_reservedSMEM_offset_0_alias
	.size		__nv_reservedSMEM_offset_0_alias, 0, 64
	.other		__nv_reservedSMEM_offset_0_alias,@"STO_CUDA_RESERVED_SHARED STV_DEFAULT"
__nv_reservedSMEM_offset_0_alias:
	.zero		0
	.zero		64


//--------------------- .nv.constant0._ZN2vt4cuda13float_to_fp16EPKfP6__halfi --------------------------
	.section	.nv.constant0._ZN2vt4cuda13float_to_fp16EPKfP6__halfi,"a",@progbits
	.sectionflags	@""
	.align	4
.nv.constant0._ZN2vt4cuda13float_to_fp16EPKfP6__halfi:
	.zero		916


//--------------------- .nv.constant0._ZN2vt4cuda17silu_product_fp16EPK6__halfS3_PS1_i --------------------------
	.section	.nv.constant0._ZN2vt4cuda17silu_product_fp16EPK6__halfS3_PS1_i,"a",@progbits
	.sectionflags	@""
	.align	4
.nv.constant0._ZN2vt4cuda17silu_product_fp16EPK6__halfS3_PS1_i:
	.zero		924


//--------------------- .nv.constant0._ZN2vt4cuda18silu_product_floatEPKfS2_Pfi --------------------------
	.section	.nv.constant0._ZN2vt4cuda18silu_product_floatEPKfS2_Pfi,"a",@progbits
	.sectionflags	@""
	.align	4
.nv.constant0._ZN2vt4cuda18silu_product_floatEPKfS2_Pfi:
	.zero		924


//--------------------- .nv.constant0._ZN2vt4cuda17rotary_embed_fp16EPK6__halfPKfPKiPS1_iiii --------------------------
	.section	.nv.constant0._ZN2vt4cuda17rotary_embed_fp16EPK6__halfPKfPKiPS1_iiii,"a",@progbits
	.sectionflags	@""
	.align	4
.nv.constant0._ZN2vt4cuda17rotary_embed_fp16EPK6__halfPKfPKiPS1_iiii:
	.zero		944


//--------------------- .nv.constant0._ZN2vt4cuda18rotary_embed_floatEPKfS2_PKiPfiiii --------------------------
	.section	.nv.constant0._ZN2vt4cuda18rotary_embed_floatEPKfS2_PKiPfiiii,"a",@progbits
	.sectionflags	@""
	.align	4
.nv.constant0._ZN2vt4cuda18rotary_embed_floatEPKfS2_PKiPfiiii:
	.zero		944


//--------------------- .nv.constant0._ZN2vt4cuda10rsqrt_fp16EPK6__halfPS1_if --------------------------
	.section	.nv.constant0._ZN2vt4cuda10rsqrt_fp16EPK6__halfPS1_if,"a",@progbits
	.sectionflags	@""
	.align	4
.nv.constant0._ZN2vt4cuda10rsqrt_fp16EPK6__halfPS1_if:
	.zero		920


//--------------------- .nv.constant0._ZN2vt4cuda11rsqrt_floatEPKfPfif --------------------------
	.section	.nv.constant0._ZN2vt4cuda11rsqrt_floatEPKfPfif,"a",@progbits
	.sectionflags	@""
	.align	4
.nv.constant0._ZN2vt4cuda11rsqrt_floatEPKfPfif:
	.zero		920


//--------------------- .nv.constant0._ZN2vt4cuda9mask_fp16EPKiP6__halfiii --------------------------
	.section	.nv.constant0._ZN2vt4cuda9mask_fp16EPKiP6__halfiii,"a",@progbits
	.sectionflags	@""
	.align	4
.nv.constant0._ZN2vt4cuda9mask_fp16EPKiP6__halfiii:
	.zero		924


//--------------------- .nv.constant0._ZN2vt4cuda10mask_floatEPKiPffiii --------------------------
	.section	.nv.constant0._ZN2vt4cuda10mask_floatEPKiPffiii,"a",@progbits
	.sectionflags	@""
	.align	4
.nv.constant0._ZN2vt4cuda10mask_floatEPKiPffiii:
	.zero		928


//--------------------- SYMBOLS --------------------------

	.type		.nv.reservedSmem.offset0,@object
	.size		.nv.reservedSmem.offset0,0x4
